//
// Generated by NVIDIA NVVM Compiler
//
// Compiler Build ID: CL-36424714
// Cuda compilation tools, release 13.0, V13.0.88
// Based on NVVM 20.0.0
//

.version 9.0
.target sm_100
.address_size 64

	// .globl	_Z16transpose_kernelPKfPfii
// _ZZ16transpose_kernelPKfPfiiE4tile has been demoted
.extern .shared .align 16 .b8 query_shared[];

.visible .entry _Z16transpose_kernelPKfPfii(
	.param .u64 .ptr .align 1 _Z16transpose_kernelPKfPfii_param_0,
	.param .u64 .ptr .align 1 _Z16transpose_kernelPKfPfii_param_1,
	.param .u32 _Z16transpose_kernelPKfPfii_param_2,
	.param .u32 _Z16transpose_kernelPKfPfii_param_3
)
{
	.reg .pred 	%p<7>;
	.reg .b32 	%r<23>;
	.reg .b32 	%f<3>;
	.reg .b64 	%rd<9>;
	// demoted variable
	.shared .align 4 .b8 _ZZ16transpose_kernelPKfPfiiE4tile[4224];
	ld.param.u64 	%rd1, [_Z16transpose_kernelPKfPfii_param_0];
	ld.param.u64 	%rd2, [_Z16transpose_kernelPKfPfii_param_1];
	ld.param.u32 	%r7, [_Z16transpose_kernelPKfPfii_param_2];
	ld.param.u32 	%r6, [_Z16transpose_kernelPKfPfii_param_3];
	mov.u32 	%r8, %ctaid.x;
	mov.u32 	%r9, %ntid.x;
	mov.u32 	%r1, %tid.x;
	mad.lo.s32 	%r2, %r8, %r9, %r1;
	mov.u32 	%r10, %ctaid.y;
	mov.u32 	%r11, %ntid.y;
	mov.u32 	%r3, %tid.y;
	mad.lo.s32 	%r12, %r10, %r11, %r3;
	setp.ge.s32 	%p1, %r2, %r6;
	setp.ge.s32 	%p2, %r12, %r7;
	or.pred  	%p3, %p1, %p2;
	@%p3 bra 	$L__BB0_2;
	cvta.to.global.u64 	%rd3, %rd1;
	mad.lo.s32 	%r13, %r6, %r12, %r2;
	mul.wide.s32 	%rd4, %r13, 4;
	add.s64 	%rd5, %rd3, %rd4;
	ld.global.nc.f32 	%f1, [%rd5];
	mov.u32 	%r14, _ZZ16transpose_kernelPKfPfiiE4tile;
	mad.lo.s32 	%r15, %r3, 132, %r14;
	shl.b32 	%r16, %r1, 2;
	add.s32 	%r17, %r15, %r16;
	st.shared.f32 	[%r17], %f1;
$L__BB0_2:
	setp.ge.s32 	%p4, %r12, %r7;
	setp.ge.s32 	%p5, %r2, %r6;
	bar.sync 	0;
	or.pred  	%p6, %p4, %p5;
	@%p6 bra 	$L__BB0_4;
	mov.u32 	%r18, _ZZ16transpose_kernelPKfPfiiE4tile;
	mad.lo.s32 	%r19, %r1, 132, %r18;
	shl.b32 	%r20, %r3, 2;
	add.s32 	%r21, %r19, %r20;
	ld.shared.f32 	%f2, [%r21];
	mad.lo.s32 	%r22, %r7, %r2, %r12;
	cvta.to.global.u64 	%rd6, %rd2;
	mul.wide.s32 	%rd7, %r22, 4;
	add.s64 	%rd8, %rd6, %rd7;
	st.global.f32 	[%rd8], %f2;
$L__BB0_4:
	ret;

}
	// .globl	_Z16normalize_kernelPfii
.visible .entry _Z16normalize_kernelPfii(
	.param .u64 .ptr .align 1 _Z16normalize_kernelPfii_param_0,
	.param .u32 _Z16normalize_kernelPfii_param_1,
	.param .u32 _Z16normalize_kernelPfii_param_2
)
{
	.reg .pred 	%p<22>;
	.reg .b32 	%r<69>;
	.reg .b32 	%f<142>;
	.reg .b64 	%rd<21>;

	ld.param.u64 	%rd4, [_Z16normalize_kernelPfii_param_0];
	ld.param.u32 	%r45, [_Z16normalize_kernelPfii_param_1];
	ld.param.u32 	%r44, [_Z16normalize_kernelPfii_param_2];
	cvta.to.global.u64 	%rd1, %rd4;
	mov.u32 	%r46, %ctaid.x;
	mov.u32 	%r47, %ntid.x;
	mov.u32 	%r48, %tid.x;
	mad.lo.s32 	%r1, %r46, %r47, %r48;
	setp.ge.s32 	%p1, %r1, %r45;
	@%p1 bra 	$L__BB1_27;
	setp.lt.s32 	%p2, %r44, 1;
	mov.f32 	%f141, 0f00000000;
	@%p2 bra 	$L__BB1_14;
	mul.lo.s32 	%r2, %r44, %r1;
	and.b32  	%r3, %r44, 15;
	setp.lt.u32 	%p3, %r44, 16;
	mov.f32 	%f141, 0f00000000;
	mov.b32 	%r58, 0;
	@%p3 bra 	$L__BB1_5;
	and.b32  	%r58, %r44, 2147483632;
	neg.s32 	%r56, %r58;
	add.s64 	%rd2, %rd1, 32;
	mov.f32 	%f141, 0f00000000;
	mov.u32 	%r55, %r2;
$L__BB1_4:
	.pragma "nounroll";
	mul.wide.s32 	%rd5, %r55, 4;
	add.s64 	%rd6, %rd2, %rd5;
	ld.global.f32 	%f19, [%rd6+-32];
	fma.rn.f32 	%f20, %f19, %f19, %f141;
	ld.global.f32 	%f21, [%rd6+-28];
	fma.rn.f32 	%f22, %f21, %f21, %f20;
	ld.global.f32 	%f23, [%rd6+-24];
	fma.rn.f32 	%f24, %f23, %f23, %f22;
	ld.global.f32 	%f25, [%rd6+-20];
	fma.rn.f32 	%f26, %f25, %f25, %f24;
	ld.global.f32 	%f27, [%rd6+-16];
	fma.rn.f32 	%f28, %f27, %f27, %f26;
	ld.global.f32 	%f29, [%rd6+-12];
	fma.rn.f32 	%f30, %f29, %f29, %f28;
	ld.global.f32 	%f31, [%rd6+-8];
	fma.rn.f32 	%f32, %f31, %f31, %f30;
	ld.global.f32 	%f33, [%rd6+-4];
	fma.rn.f32 	%f34, %f33, %f33, %f32;
	ld.global.f32 	%f35, [%rd6];
	fma.rn.f32 	%f36, %f35, %f35, %f34;
	ld.global.f32 	%f37, [%rd6+4];
	fma.rn.f32 	%f38, %f37, %f37, %f36;
	ld.global.f32 	%f39, [%rd6+8];
	fma.rn.f32 	%f40, %f39, %f39, %f38;
	ld.global.f32 	%f41, [%rd6+12];
	fma.rn.f32 	%f42, %f41, %f41, %f40;
	ld.global.f32 	%f43, [%rd6+16];
	fma.rn.f32 	%f44, %f43, %f43, %f42;
	ld.global.f32 	%f45, [%rd6+20];
	fma.rn.f32 	%f46, %f45, %f45, %f44;
	ld.global.f32 	%f47, [%rd6+24];
	fma.rn.f32 	%f48, %f47, %f47, %f46;
	ld.global.f32 	%f49, [%rd6+28];
	fma.rn.f32 	%f141, %f49, %f49, %f48;
	add.s32 	%r56, %r56, 16;
	add.s32 	%r55, %r55, 16;
	setp.ne.s32 	%p4, %r56, 0;
	@%p4 bra 	$L__BB1_4;
$L__BB1_5:
	setp.eq.s32 	%p5, %r3, 0;
	@%p5 bra 	$L__BB1_14;
	and.b32  	%r11, %r44, 7;
	setp.lt.u32 	%p6, %r3, 8;
	@%p6 bra 	$L__BB1_8;
	add.s32 	%r50, %r58, %r2;
	mul.wide.s32 	%rd7, %r50, 4;
	add.s64 	%rd8, %rd1, %rd7;
	ld.global.f32 	%f51, [%rd8];
	fma.rn.f32 	%f52, %f51, %f51, %f141;
	ld.global.f32 	%f53, [%rd8+4];
	fma.rn.f32 	%f54, %f53, %f53, %f52;
	ld.global.f32 	%f55, [%rd8+8];
	fma.rn.f32 	%f56, %f55, %f55, %f54;
	ld.global.f32 	%f57, [%rd8+12];
	fma.rn.f32 	%f58, %f57, %f57, %f56;
	ld.global.f32 	%f59, [%rd8+16];
	fma.rn.f32 	%f60, %f59, %f59, %f58;
	ld.global.f32 	%f61, [%rd8+20];
	fma.rn.f32 	%f62, %f61, %f61, %f60;
	ld.global.f32 	%f63, [%rd8+24];
	fma.rn.f32 	%f64, %f63, %f63, %f62;
	ld.global.f32 	%f65, [%rd8+28];
	fma.rn.f32 	%f141, %f65, %f65, %f64;
	add.s32 	%r58, %r58, 8;
$L__BB1_8:
	setp.eq.s32 	%p7, %r11, 0;
	@%p7 bra 	$L__BB1_14;
	and.b32  	%r14, %r44, 3;
	setp.lt.u32 	%p8, %r11, 4;
	@%p8 bra 	$L__BB1_11;
	add.s32 	%r51, %r58, %r2;
	mul.wide.s32 	%rd9, %r51, 4;
	add.s64 	%rd10, %rd1, %rd9;
	ld.global.f32 	%f67, [%rd10];
	fma.rn.f32 	%f68, %f67, %f67, %f141;
	ld.global.f32 	%f69, [%rd10+4];
	fma.rn.f32 	%f70, %f69, %f69, %f68;
	ld.global.f32 	%f71, [%rd10+8];
	fma.rn.f32 	%f72, %f71, %f71, %f70;
	ld.global.f32 	%f73, [%rd10+12];
	fma.rn.f32 	%f141, %f73, %f73, %f72;
	add.s32 	%r58, %r58, 4;
$L__BB1_11:
	setp.eq.s32 	%p9, %r14, 0;
	@%p9 bra 	$L__BB1_14;
	add.s32 	%r61, %r58, %r2;
	neg.s32 	%r60, %r14;
$L__BB1_13:
	.pragma "nounroll";
	mul.wide.s32 	%rd11, %r61, 4;
	add.s64 	%rd12, %rd1, %rd11;
	ld.global.f32 	%f74, [%rd12];
	fma.rn.f32 	%f141, %f74, %f74, %f141;
	add.s32 	%r61, %r61, 1;
	add.s32 	%r60, %r60, 1;
	setp.ne.s32 	%p10, %r60, 0;
	@%p10 bra 	$L__BB1_13;
$L__BB1_14:
	setp.lt.s32 	%p11, %r44, 1;
	sqrt.rn.f32 	%f14, %f141;
	setp.leu.f32 	%p12, %f14, 0f2EDBE6FF;
	or.pred  	%p13, %p12, %p11;
	@%p13 bra 	$L__BB1_27;
	mul.lo.s32 	%r23, %r44, %r1;
	and.b32  	%r24, %r44, 15;
	setp.lt.u32 	%p14, %r44, 16;
	mov.b32 	%r65, 0;
	@%p14 bra 	$L__BB1_18;
	and.b32  	%r65, %r44, 2147483632;
	neg.s32 	%r63, %r65;
	add.s64 	%rd3, %rd1, 32;
	mov.u32 	%r62, %r23;
$L__BB1_17:
	.pragma "nounroll";
	mul.wide.s32 	%rd13, %r62, 4;
	add.s64 	%rd14, %rd3, %rd13;
	ld.global.f32 	%f75, [%rd14+-32];
	div.rn.f32 	%f76, %f75, %f14;
	st.global.f32 	[%rd14+-32], %f76;
	ld.global.f32 	%f77, [%rd14+-28];
	div.rn.f32 	%f78, %f77, %f14;
	st.global.f32 	[%rd14+-28], %f78;
	ld.global.f32 	%f79, [%rd14+-24];
	div.rn.f32 	%f80, %f79, %f14;
	st.global.f32 	[%rd14+-24], %f80;
	ld.global.f32 	%f81, [%rd14+-20];
	div.rn.f32 	%f82, %f81, %f14;
	st.global.f32 	[%rd14+-20], %f82;
	ld.global.f32 	%f83, [%rd14+-16];
	div.rn.f32 	%f84, %f83, %f14;
	st.global.f32 	[%rd14+-16], %f84;
	ld.global.f32 	%f85, [%rd14+-12];
	div.rn.f32 	%f86, %f85, %f14;
	st.global.f32 	[%rd14+-12], %f86;
	ld.global.f32 	%f87, [%rd14+-8];
	div.rn.f32 	%f88, %f87, %f14;
	st.global.f32 	[%rd14+-8], %f88;
	ld.global.f32 	%f89, [%rd14+-4];
	div.rn.f32 	%f90, %f89, %f14;
	st.global.f32 	[%rd14+-4], %f90;
	ld.global.f32 	%f91, [%rd14];
	div.rn.f32 	%f92, %f91, %f14;
	st.global.f32 	[%rd14], %f92;
	ld.global.f32 	%f93, [%rd14+4];
	div.rn.f32 	%f94, %f93, %f14;
	st.global.f32 	[%rd14+4], %f94;
	ld.global.f32 	%f95, [%rd14+8];
	div.rn.f32 	%f96, %f95, %f14;
	st.global.f32 	[%rd14+8], %f96;
	ld.global.f32 	%f97, [%rd14+12];
	div.rn.f32 	%f98, %f97, %f14;
	st.global.f32 	[%rd14+12], %f98;
	ld.global.f32 	%f99, [%rd14+16];
	div.rn.f32 	%f100, %f99, %f14;
	st.global.f32 	[%rd14+16], %f100;
	ld.global.f32 	%f101, [%rd14+20];
	div.rn.f32 	%f102, %f101, %f14;
	st.global.f32 	[%rd14+20], %f102;
	ld.global.f32 	%f103, [%rd14+24];
	div.rn.f32 	%f104, %f103, %f14;
	st.global.f32 	[%rd14+24], %f104;
	ld.global.f32 	%f105, [%rd14+28];
	div.rn.f32 	%f106, %f105, %f14;
	st.global.f32 	[%rd14+28], %f106;
	add.s32 	%r63, %r63, 16;
	add.s32 	%r62, %r62, 16;
	setp.ne.s32 	%p15, %r63, 0;
	@%p15 bra 	$L__BB1_17;
$L__BB1_18:
	setp.eq.s32 	%p16, %r24, 0;
	@%p16 bra 	$L__BB1_27;
	and.b32  	%r32, %r44, 7;
	setp.lt.u32 	%p17, %r24, 8;
	@%p17 bra 	$L__BB1_21;
	add.s32 	%r53, %r65, %r23;
	mul.wide.s32 	%rd15, %r53, 4;
	add.s64 	%rd16, %rd1, %rd15;
	ld.global.f32 	%f107, [%rd16];
	div.rn.f32 	%f108, %f107, %f14;
	st.global.f32 	[%rd16], %f108;
	ld.global.f32 	%f109, [%rd16+4];
	div.rn.f32 	%f110, %f109, %f14;
	st.global.f32 	[%rd16+4], %f110;
	ld.global.f32 	%f111, [%rd16+8];
	div.rn.f32 	%f112, %f111, %f14;
	st.global.f32 	[%rd16+8], %f112;
	ld.global.f32 	%f113, [%rd16+12];
	div.rn.f32 	%f114, %f113, %f14;
	st.global.f32 	[%rd16+12], %f114;
	ld.global.f32 	%f115, [%rd16+16];
	div.rn.f32 	%f116, %f115, %f14;
	st.global.f32 	[%rd16+16], %f116;
	ld.global.f32 	%f117, [%rd16+20];
	div.rn.f32 	%f118, %f117, %f14;
	st.global.f32 	[%rd16+20], %f118;
	ld.global.f32 	%f119, [%rd16+24];
	div.rn.f32 	%f120, %f119, %f14;
	st.global.f32 	[%rd16+24], %f120;
	ld.global.f32 	%f121, [%rd16+28];
	div.rn.f32 	%f122, %f121, %f14;
	st.global.f32 	[%rd16+28], %f122;
	add.s32 	%r65, %r65, 8;
$L__BB1_21:
	setp.eq.s32 	%p18, %r32, 0;
	@%p18 bra 	$L__BB1_27;
	and.b32  	%r35, %r44, 3;
	setp.lt.u32 	%p19, %r32, 4;
	@%p19 bra 	$L__BB1_24;
	add.s32 	%r54, %r65, %r23;
	mul.wide.s32 	%rd17, %r54, 4;
	add.s64 	%rd18, %rd1, %rd17;
	ld.global.f32 	%f123, [%rd18];
	div.rn.f32 	%f124, %f123, %f14;
	st.global.f32 	[%rd18], %f124;
	ld.global.f32 	%f125, [%rd18+4];
	div.rn.f32 	%f126, %f125, %f14;
	st.global.f32 	[%rd18+4], %f126;
	ld.global.f32 	%f127, [%rd18+8];
	div.rn.f32 	%f128, %f127, %f14;
	st.global.f32 	[%rd18+8], %f128;
	ld.global.f32 	%f129, [%rd18+12];
	div.rn.f32 	%f130, %f129, %f14;
	st.global.f32 	[%rd18+12], %f130;
	add.s32 	%r65, %r65, 4;
$L__BB1_24:
	setp.eq.s32 	%p20, %r35, 0;
	@%p20 bra 	$L__BB1_27;
	add.s32 	%r68, %r65, %r23;
	neg.s32 	%r67, %r35;
$L__BB1_26:
	.pragma "nounroll";
	mul.wide.s32 	%rd19, %r68, 4;
	add.s64 	%rd20, %rd1, %rd19;
	ld.global.f32 	%f131, [%rd20];
	div.rn.f32 	%f132, %f131, %f14;
	st.global.f32 	[%rd20], %f132;
	add.s32 	%r68, %r68, 1;
	add.s32 	%r67, %r67, 1;
	setp.ne.s32 	%p21, %r67, 0;
	@%p21 bra 	$L__BB1_26;
$L__BB1_27:
	ret;

}
	// .globl	_Z24cosine_similarity_kernelPKfS0_Pfiii
.visible .entry _Z24cosine_similarity_kernelPKfS0_Pfiii(
	.param .u64 .ptr .align 1 _Z24cosine_similarity_kernelPKfS0_Pfiii_param_0,
	.param .u64 .ptr .align 1 _Z24cosine_similarity_kernelPKfS0_Pfiii_param_1,
	.param .u64 .ptr .align 1 _Z24cosine_similarity_kernelPKfS0_Pfiii_param_2,
	.param .u32 _Z24cosine_similarity_kernelPKfS0_Pfiii_param_3,
	.param .u32 _Z24cosine_similarity_kernelPKfS0_Pfiii_param_4,
	.param .u32 _Z24cosine_similarity_kernelPKfS0_Pfiii_param_5
)
{
	.reg .pred 	%p<15>;
	.reg .b32 	%r<66>;
	.reg .b32 	%f<115>;
	.reg .b64 	%rd<20>;

	ld.param.u64 	%rd4, [_Z24cosine_similarity_kernelPKfS0_Pfiii_param_0];
	ld.param.u64 	%rd6, [_Z24cosine_similarity_kernelPKfS0_Pfiii_param_1];
	ld.param.u64 	%rd5, [_Z24cosine_similarity_kernelPKfS0_Pfiii_param_2];
	ld.param.u32 	%r34, [_Z24cosine_similarity_kernelPKfS0_Pfiii_param_3];
	ld.param.u32 	%r35, [_Z24cosine_similarity_kernelPKfS0_Pfiii_param_4];
	ld.param.u32 	%r36, [_Z24cosine_similarity_kernelPKfS0_Pfiii_param_5];
	cvta.to.global.u64 	%rd1, %rd6;
	mov.u32 	%r37, %ctaid.x;
	mov.u32 	%r1, %ntid.x;
	mov.u32 	%r56, %tid.x;
	mad.lo.s32 	%r3, %r37, %r1, %r56;
	mov.u32 	%r4, %ctaid.y;
	setp.ge.s32 	%p1, %r3, %r34;
	setp.ge.s32 	%p2, %r4, %r36;
	or.pred  	%p3, %p1, %p2;
	@%p3 bra 	$L__BB2_18;
	setp.ge.s32 	%p4, %r56, %r35;
	@%p4 bra 	$L__BB2_4;
	mul.lo.s32 	%r5, %r35, %r4;
	cvta.to.global.u64 	%rd2, %rd4;
	mov.u32 	%r40, query_shared;
$L__BB2_3:
	add.s32 	%r38, %r56, %r5;
	mul.wide.s32 	%rd7, %r38, 4;
	add.s64 	%rd8, %rd2, %rd7;
	ld.global.nc.f32 	%f14, [%rd8];
	shl.b32 	%r39, %r56, 2;
	add.s32 	%r41, %r40, %r39;
	st.shared.f32 	[%r41], %f14;
	add.s32 	%r56, %r56, %r1;
	setp.lt.s32 	%p5, %r56, %r35;
	@%p5 bra 	$L__BB2_3;
$L__BB2_4:
	bar.sync 	0;
	setp.lt.s32 	%p6, %r35, 1;
	mov.f32 	%f114, 0f00000000;
	@%p6 bra 	$L__BB2_17;
	mul.lo.s32 	%r8, %r35, %r3;
	and.b32  	%r9, %r35, 15;
	setp.lt.u32 	%p7, %r35, 16;
	mov.f32 	%f114, 0f00000000;
	mov.b32 	%r61, 0;
	@%p7 bra 	$L__BB2_8;
	and.b32  	%r61, %r35, 2147483632;
	neg.s32 	%r59, %r61;
	mov.u32 	%r44, query_shared;
	add.s32 	%r57, %r44, 32;
	add.s64 	%rd3, %rd1, 32;
	mov.f32 	%f114, 0f00000000;
	mov.u32 	%r58, %r8;
$L__BB2_7:
	.pragma "nounroll";
	mul.wide.s32 	%rd9, %r58, 4;
	add.s64 	%rd10, %rd3, %rd9;
	ld.global.nc.f32 	%f19, [%rd10+-32];
	ld.shared.v4.f32 	{%f20, %f21, %f22, %f23}, [%r57+-32];
	fma.rn.f32 	%f24, %f19, %f20, %f114;
	ld.global.nc.f32 	%f25, [%rd10+-28];
	fma.rn.f32 	%f26, %f25, %f21, %f24;
	ld.global.nc.f32 	%f27, [%rd10+-24];
	fma.rn.f32 	%f28, %f27, %f22, %f26;
	ld.global.nc.f32 	%f29, [%rd10+-20];
	fma.rn.f32 	%f30, %f29, %f23, %f28;
	ld.global.nc.f32 	%f31, [%rd10+-16];
	ld.shared.v4.f32 	{%f32, %f33, %f34, %f35}, [%r57+-16];
	fma.rn.f32 	%f36, %f31, %f32, %f30;
	ld.global.nc.f32 	%f37, [%rd10+-12];
	fma.rn.f32 	%f38, %f37, %f33, %f36;
	ld.global.nc.f32 	%f39, [%rd10+-8];
	fma.rn.f32 	%f40, %f39, %f34, %f38;
	ld.global.nc.f32 	%f41, [%rd10+-4];
	fma.rn.f32 	%f42, %f41, %f35, %f40;
	ld.global.nc.f32 	%f43, [%rd10];
	ld.shared.v4.f32 	{%f44, %f45, %f46, %f47}, [%r57];
	fma.rn.f32 	%f48, %f43, %f44, %f42;
	ld.global.nc.f32 	%f49, [%rd10+4];
	fma.rn.f32 	%f50, %f49, %f45, %f48;
	ld.global.nc.f32 	%f51, [%rd10+8];
	fma.rn.f32 	%f52, %f51, %f46, %f50;
	ld.global.nc.f32 	%f53, [%rd10+12];
	fma.rn.f32 	%f54, %f53, %f47, %f52;
	ld.global.nc.f32 	%f55, [%rd10+16];
	ld.shared.v4.f32 	{%f56, %f57, %f58, %f59}, [%r57+16];
	fma.rn.f32 	%f60, %f55, %f56, %f54;
	ld.global.nc.f32 	%f61, [%rd10+20];
	fma.rn.f32 	%f62, %f61, %f57, %f60;
	ld.global.nc.f32 	%f63, [%rd10+24];
	fma.rn.f32 	%f64, %f63, %f58, %f62;
	ld.global.nc.f32 	%f65, [%rd10+28];
	fma.rn.f32 	%f114, %f65, %f59, %f64;
	add.s32 	%r59, %r59, 16;
	add.s32 	%r58, %r58, 16;
	add.s32 	%r57, %r57, 64;
	setp.ne.s32 	%p8, %r59, 0;
	@%p8 bra 	$L__BB2_7;
$L__BB2_8:
	setp.eq.s32 	%p9, %r9, 0;
	@%p9 bra 	$L__BB2_17;
	and.b32  	%r19, %r35, 7;
	setp.lt.u32 	%p10, %r9, 8;
	@%p10 bra 	$L__BB2_11;
	add.s32 	%r45, %r61, %r8;
	mul.wide.s32 	%rd11, %r45, 4;
	add.s64 	%rd12, %rd1, %rd11;
	ld.global.nc.f32 	%f67, [%rd12];
	shl.b32 	%r46, %r61, 2;
	mov.u32 	%r47, query_shared;
	add.s32 	%r48, %r47, %r46;
	ld.shared.f32 	%f68, [%r48];
	fma.rn.f32 	%f69, %f67, %f68, %f114;
	ld.global.nc.f32 	%f70, [%rd12+4];
	ld.shared.f32 	%f71, [%r48+4];
	fma.rn.f32 	%f72, %f70, %f71, %f69;
	ld.global.nc.f32 	%f73, [%rd12+8];
	ld.shared.f32 	%f74, [%r48+8];
	fma.rn.f32 	%f75, %f73, %f74, %f72;
	ld.global.nc.f32 	%f76, [%rd12+12];
	ld.shared.f32 	%f77, [%r48+12];
	fma.rn.f32 	%f78, %f76, %f77, %f75;
	ld.global.nc.f32 	%f79, [%rd12+16];
	ld.shared.f32 	%f80, [%r48+16];
	fma.rn.f32 	%f81, %f79, %f80, %f78;
	ld.global.nc.f32 	%f82, [%rd12+20];
	ld.shared.f32 	%f83, [%r48+20];
	fma.rn.f32 	%f84, %f82, %f83, %f81;
	ld.global.nc.f32 	%f85, [%rd12+24];
	ld.shared.f32 	%f86, [%r48+24];
	fma.rn.f32 	%f87, %f85, %f86, %f84;
	ld.global.nc.f32 	%f88, [%rd12+28];
	ld.shared.f32 	%f89, [%r48+28];
	fma.rn.f32 	%f114, %f88, %f89, %f87;
	add.s32 	%r61, %r61, 8;
$L__BB2_11:
	setp.eq.s32 	%p11, %r19, 0;
	@%p11 bra 	$L__BB2_17;
	and.b32  	%r22, %r35, 3;
	setp.lt.u32 	%p12, %r19, 4;
	@%p12 bra 	$L__BB2_14;
	add.s32 	%r49, %r61, %r8;
	mul.wide.s32 	%rd13, %r49, 4;
	add.s64 	%rd14, %rd1, %rd13;
	ld.global.nc.f32 	%f91, [%rd14];
	shl.b32 	%r50, %r61, 2;
	mov.u32 	%r51, query_shared;
	add.s32 	%r52, %r51, %r50;
	ld.shared.f32 	%f92, [%r52];
	fma.rn.f32 	%f93, %f91, %f92, %f114;
	ld.global.nc.f32 	%f94, [%rd14+4];
	ld.shared.f32 	%f95, [%r52+4];
	fma.rn.f32 	%f96, %f94, %f95, %f93;
	ld.global.nc.f32 	%f97, [%rd14+8];
	ld.shared.f32 	%f98, [%r52+8];
	fma.rn.f32 	%f99, %f97, %f98, %f96;
	ld.global.nc.f32 	%f100, [%rd14+12];
	ld.shared.f32 	%f101, [%r52+12];
	fma.rn.f32 	%f114, %f100, %f101, %f99;
	add.s32 	%r61, %r61, 4;
$L__BB2_14:
	setp.eq.s32 	%p13, %r22, 0;
	@%p13 bra 	$L__BB2_17;
	shl.b32 	%r53, %r61, 2;
	mov.u32 	%r54, query_shared;
	add.s32 	%r65, %r54, %r53;
	add.s32 	%r64, %r61, %r8;
	neg.s32 	%r63, %r22;
$L__BB2_16:
	.pragma "nounroll";
	mul.wide.s32 	%rd15, %r64, 4;
	add.s64 	%rd16, %rd1, %rd15;
	ld.global.nc.f32 	%f102, [%rd16];
	ld.shared.f32 	%f103, [%r65];
	fma.rn.f32 	%f114, %f102, %f103, %f114;
	add.s32 	%r65, %r65, 4;
	add.s32 	%r64, %r64, 1;
	add.s32 	%r63, %r63, 1;
	setp.ne.s32 	%p14, %r63, 0;
	@%p14 bra 	$L__BB2_16;
$L__BB2_17:
	mov.f32 	%f104, 0f3F800000;
	sub.f32 	%f105, %f104, %f114;
	mad.lo.s32 	%r55, %r34, %r4, %r3;
	cvta.to.global.u64 	%rd17, %rd5;
	mul.wide.s32 	%rd18, %r55, 4;
	add.s64 	%rd19, %rd17, %rd18;
	st.global.f32 	[%rd19], %f105;
$L__BB2_18:
	ret;

}


// ===== COMPILED SASS (sm_100) =====

	.target	sm_100

	.elftype	@"ET_EXEC"


//--------------------- .note.nv.tkinfo           --------------------------
	.section	.note.nv.tkinfo,"",@"SHT_NOTE"
	.sectionflags	@"SHF_NOTE_NV_TKINFO"
	.tkinfo
        /*0018*/ 	.word	0x00000002
        /*0030*/ 	.string	""
        /*0030*/ 	.string	"ptxas"
        /*0030*/ 	.string	"Cuda compilation tools, release 13.0, V13.0.88"
        /*0030*/ 	.string	"Build cuda_13.0.r13.0/compiler.36424714_0"
        /*0030*/ 	.string	"-arch sm_100 -m 64 "



//--------------------- .note.nv.cuinfo           --------------------------
	.section	.note.nv.cuinfo,"",@"SHT_NOTE"
	.sectionflags	@"SHF_NOTE_NV_CUINFO"
        /*0018*/ 	.short	0x0002
        /*001a*/ 	.short	0x0064
        /*001c*/ 	.short	0x0082
	.zero		2


//--------------------- .nv.info                  --------------------------
	.section	.nv.info,"",@"SHT_CUDA_INFO"
	.align	4


	//----- nvinfo : EIATTR_REGCOUNT
	.align		4
        /*0000*/ 	.byte	0x04, 0x2f
        /*0002*/ 	.short	(.L_1 - .L_0)
	.align		4
.L_0:
        /*0004*/ 	.word	index@(_Z16transpose_kernelPKfPfii)
        /*0008*/ 	.word	0x0000000e


	//----- nvinfo : EIATTR_FRAME_SIZE
	.align		4
.L_1:
        /*000c*/ 	.byte	0x04, 0x11
        /*000e*/ 	.short	(.L_3 - .L_2)
	.align		4
.L_2:
        /*0010*/ 	.word	index@(_Z16transpose_kernelPKfPfii)
        /*0014*/ 	.word	0x00000000


	//----- nvinfo : EIATTR_REGCOUNT
	.align		4
.L_3:
        /*0018*/ 	.byte	0x04, 0x2f
        /*001a*/ 	.short	(.L_5 - .L_4)
	.align		4
.L_4:
        /*001c*/ 	.word	index@(_Z16normalize_kernelPfii)
        /*0020*/ 	.word	0x0000001e


	//----- nvinfo : EIATTR_FRAME_SIZE
	.align		4
.L_5:
        /*0024*/ 	.byte	0x04, 0x11
        /*0026*/ 	.short	(.L_7 - .L_6)
	.align		4
.L_6:
        /*0028*/ 	.word	index@($__internal_1_$__cuda_sm3x_div_rn_noftz_f32_slowpath)
        /*002c*/ 	.word	0x00000000


	//----- nvinfo : EIATTR_FRAME_SIZE
	.align		4
.L_7:
        /*0030*/ 	.byte	0x04, 0x11
        /*0032*/ 	.short	(.L_9 - .L_8)
	.align		4
.L_8:
        /*0034*/ 	.word	index@($__internal_0_$__cuda_sm20_sqrt_rn_f32_slowpath)
        /*0038*/ 	.word	0x00000000


	//----- nvinfo : EIATTR_FRAME_SIZE
	.align		4
.L_9:
        /*003c*/ 	.byte	0x04, 0x11
        /*003e*/ 	.short	(.L_11 - .L_10)
	.align		4
.L_10:
        /*0040*/ 	.word	index@(_Z16normalize_kernelPfii)
        /*0044*/ 	.word	0x00000000


	//----- nvinfo : EIATTR_REGCOUNT
	.align		4
.L_11:
        /*0048*/ 	.byte	0x04, 0x2f
        /*004a*/ 	.short	(.L_13 - .L_12)
	.align		4
.L_12:
        /*004c*/ 	.word	index@(_Z24cosine_similarity_kernelPKfS0_Pfiii)
        /*0050*/ 	.word	0x0000001f


	//----- nvinfo : EIATTR_FRAME_SIZE
	.align		4
.L_13:
        /*0054*/ 	.byte	0x04, 0x11
        /*0056*/ 	.short	(.L_15 - .L_14)
	.align		4
.L_14:
        /*0058*/ 	.word	index@(_Z24cosine_similarity_kernelPKfS0_Pfiii)
        /*005c*/ 	.word	0x00000000


	//----- nvinfo : EIATTR_MIN_STACK_SIZE
	.align		4
.L_15:
        /*0060*/ 	.byte	0x04, 0x12
        /*0062*/ 	.short	(.L_17 - .L_16)
	.align		4
.L_16:
        /*0064*/ 	.word	index@(_Z24cosine_similarity_kernelPKfS0_Pfiii)
        /*0068*/ 	.word	0x00000000


	//----- nvinfo : EIATTR_MIN_STACK_SIZE
	.align		4
.L_17:
        /*006c*/ 	.byte	0x04, 0x12
        /*006e*/ 	.short	(.L_19 - .L_18)
	.align		4
.L_18:
        /*0070*/ 	.word	index@(_Z16normalize_kernelPfii)
        /*0074*/ 	.word	0x00000000


	//----- nvinfo : EIATTR_MIN_STACK_SIZE
	.align		4
.L_19:
        /*0078*/ 	.byte	0x04, 0x12
        /*007a*/ 	.short	(.L_21 - .L_20)
	.align		4
.L_20:
        /*007c*/ 	.word	index@(_Z16transpose_kernelPKfPfii)
        /*0080*/ 	.word	0x00000000
.L_21:


//--------------------- .nv.compat                --------------------------
	.section	.nv.compat,"",@"SHT_CUDA_COMPAT_INFO"
	.align	4
        /*0000*/ 	.byte	0x02, 0x09, 0x00, 0x00, 0x02, 0x02, 0x01, 0x00, 0x02, 0x05, 0x05, 0x00, 0x03, 0x07, 0x01, 0x01
        /*0010*/ 	.byte	0x02, 0x03, 0x00, 0x00, 0x02, 0x06, 0x01, 0x00, 0x04, 0x0b, 0x08, 0x00, 0x01, 0x00, 0x00, 0x00
        /*0020*/ 	.byte	0x00, 0x00, 0x00, 0x00


//--------------------- .nv.info._Z24cosine_similarity_kernelPKfS0_Pfiii --------------------------
	.section	.nv.info._Z24cosine_similarity_kernelPKfS0_Pfiii,"",@"SHT_CUDA_INFO"
	.sectionflags	@""
	.align	4


	//----- nvinfo : EIATTR_CUDA_API_VERSION
	.align		4
        /*0000*/ 	.byte	0x04, 0x37
        /*0002*/ 	.short	(.L_23 - .L_22)
.L_22:
        /*0004*/ 	.word	0x00000082


	//----- nvinfo : EIATTR_KPARAM_INFO
	.align		4
.L_23:
        /*0008*/ 	.byte	0x04, 0x17
        /*000a*/ 	.short	(.L_25 - .L_24)
.L_24:
        /*000c*/ 	.word	0x00000000
        /*0010*/ 	.short	0x0005
        /*0012*/ 	.short	0x0020
        /*0014*/ 	.byte	0x00, 0xf0, 0x11, 0x00


	//----- nvinfo : EIATTR_KPARAM_INFO
	.align		4
.L_25:
        /*0018*/ 	.byte	0x04, 0x17
        /*001a*/ 	.short	(.L_27 - .L_26)
.L_26:
        /*001c*/ 	.word	0x00000000
        /*0020*/ 	.short	0x0004
        /*0022*/ 	.short	0x001c
        /*0024*/ 	.byte	0x00, 0xf0, 0x11, 0x00


	//----- nvinfo : EIATTR_KPARAM_INFO
	.align		4
.L_27:
        /*0028*/ 	.byte	0x04, 0x17
        /*002a*/ 	.short	(.L_29 - .L_28)
.L_28:
        /*002c*/ 	.word	0x00000000
        /*0030*/ 	.short	0x0003
        /*0032*/ 	.short	0x0018
        /*0034*/ 	.byte	0x00, 0xf0, 0x11, 0x00


	//----- nvinfo : EIATTR_KPARAM_INFO
	.align		4
.L_29:
        /*0038*/ 	.byte	0x04, 0x17
        /*003a*/ 	.short	(.L_31 - .L_30)
.L_30:
        /*003c*/ 	.word	0x00000000
        /*0040*/ 	.short	0x0002
        /*0042*/ 	.short	0x0010
        /*0044*/ 	.byte	0x00, 0xf5, 0x21, 0x00


	//----- nvinfo : EIATTR_KPARAM_INFO
	.align		4
.L_31:
        /*0048*/ 	.byte	0x04, 0x17
        /*004a*/ 	.short	(.L_33 - .L_32)
.L_32:
        /*004c*/ 	.word	0x00000000
        /*0050*/ 	.short	0x0001
        /*0052*/ 	.short	0x0008
        /*0054*/ 	.byte	0x00, 0xf5, 0x21, 0x00


	//----- nvinfo : EIATTR_KPARAM_INFO
	.align		4
.L_33:
        /*0058*/ 	.byte	0x04, 0x17
        /*005a*/ 	.short	(.L_35 - .L_34)
.L_34:
        /*005c*/ 	.word	0x00000000
        /*0060*/ 	.short	0x0000
        /*0062*/ 	.short	0x0000
        /*0064*/ 	.byte	0x00, 0xf5, 0x21, 0x00


	//----- nvinfo : EIATTR_SPARSE_MMA_MASK
	.align		4
.L_35:
        /*0068*/ 	.byte	0x03, 0x50
        /*006a*/ 	.short	0x0000


	//----- nvinfo : EIATTR_MAXREG_COUNT
	.align		4
        /*006c*/ 	.byte	0x03, 0x1b
        /*006e*/ 	.short	0x00ff


	//----- nvinfo : EIATTR_NUM_BARRIERS
	.align		4
        /*0070*/ 	.byte	0x02, 0x4c
        /*0072*/ 	.byte	0x01
	.zero		1


	//----- nvinfo : EIATTR_MERCURY_ISA_VERSION
	.align		4
        /*0074*/ 	.byte	0x03, 0x5f
        /*0076*/ 	.short	0x0101


	//----- nvinfo : EIATTR_VRC_CTA_INIT_COUNT
	.align		4
        /*0078*/ 	.byte	0x02, 0x4a
	.zero		1
	.zero		1


	//----- nvinfo : EIATTR_EXIT_INSTR_OFFSETS
	.align		4
        /*007c*/ 	.byte	0x04, 0x1c
        /*007e*/ 	.short	(.L_37 - .L_36)


	//   ....[0]....
.L_36:
        /*0080*/ 	.word	0x000000a0


	//   ....[1]....
        /*0084*/ 	.word	0x00000aa0


	//----- nvinfo : EIATTR_CRS_STACK_SIZE
	.align		4
.L_37:
        /*0088*/ 	.byte	0x04, 0x1e
        /*008a*/ 	.short	(.L_39 - .L_38)
.L_38:
        /*008c*/ 	.word	0x00000000


	//----- nvinfo : EIATTR_CBANK_PARAM_SIZE
	.align		4
.L_39:
        /*0090*/ 	.byte	0x03, 0x19
        /*0092*/ 	.short	0x0024


	//----- nvinfo : EIATTR_PARAM_CBANK
	.align		4
        /*0094*/ 	.byte	0x04, 0x0a
        /*0096*/ 	.short	(.L_41 - .L_40)
	.align		4
.L_40:
        /*0098*/ 	.word	index@(.nv.constant0._Z24cosine_similarity_kernelPKfS0_Pfiii)
        /*009c*/ 	.short	0x0380
        /*009e*/ 	.short	0x0024


	//----- nvinfo : EIATTR_SW_WAR
	.align		4
.L_41:
        /*00a0*/ 	.byte	0x04, 0x36
        /*00a2*/ 	.short	(.L_43 - .L_42)
.L_42:
        /*00a4*/ 	.word	0x00000008
.L_43:


//--------------------- .nv.info._Z16normalize_kernelPfii --------------------------
	.section	.nv.info._Z16normalize_kernelPfii,"",@"SHT_CUDA_INFO"
	.sectionflags	@""
	.align	4


	//----- nvinfo : EIATTR_CUDA_API_VERSION
	.align		4
        /*0000*/ 	.byte	0x04, 0x37
        /*0002*/ 	.short	(.L_45 - .L_44)
.L_44:
        /*0004*/ 	.word	0x00000082


	//----- nvinfo : EIATTR_KPARAM_INFO
	.align		4
.L_45:
        /*0008*/ 	.byte	0x04, 0x17
        /*000a*/ 	.short	(.L_47 - .L_46)
.L_46:
        /*000c*/ 	.word	0x00000000
        /*0010*/ 	.short	0x0002
        /*0012*/ 	.short	0x000c
        /*0014*/ 	.byte	0x00, 0xf0, 0x11, 0x00


	//----- nvinfo : EIATTR_KPARAM_INFO
	.align		4
.L_47:
        /*0018*/ 	.byte	0x04, 0x17
        /*001a*/ 	.short	(.L_49 - .L_48)
.L_48:
        /*001c*/ 	.word	0x00000000
        /*0020*/ 	.short	0x0001
        /*0022*/ 	.short	0x0008
        /*0024*/ 	.byte	0x00, 0xf0, 0x11, 0x00


	//----- nvinfo : EIATTR_KPARAM_INFO
	.align		4
.L_49:
        /*0028*/ 	.byte	0x04, 0x17
        /*002a*/ 	.short	(.L_51 - .L_50)
.L_50:
        /*002c*/ 	.word	0x00000000
        /*0030*/ 	.short	0x0000
        /*0032*/ 	.short	0x0000
        /*0034*/ 	.byte	0x00, 0xf5, 0x21, 0x00


	//----- nvinfo : EIATTR_SPARSE_MMA_MASK
	.align		4
.L_51:
        /*0038*/ 	.byte	0x03, 0x50
        /*003a*/ 	.short	0x0000


	//----- nvinfo : EIATTR_MAXREG_COUNT
	.align		4
        /*003c*/ 	.byte	0x03, 0x1b
        /*003e*/ 	.short	0x00ff


	//----- nvinfo : EIATTR_MERCURY_ISA_VERSION
	.align		4
        /*0040*/ 	.byte	0x03, 0x5f
        /*0042*/ 	.short	0x0101


	//----- nvinfo : EIATTR_VRC_CTA_INIT_COUNT
	.align		4
        /*0044*/ 	.byte	0x02, 0x4a
	.zero		1
	.zero		1


	//----- nvinfo : EIATTR_EXIT_INSTR_OFFSETS
	.align		4
        /*0048*/ 	.byte	0x04, 0x1c
        /*004a*/ 	.short	(.L_53 - .L_52)


	//   ....[0]....
.L_52:
        /*004c*/ 	.word	0x00000070


	//   ....[1]....
        /*0050*/ 	.word	0x00000860


	//   ....[2]....
        /*0054*/ 	.word	0x000019a0


	//   ....[3]....
        /*0058*/ 	.word	0x00002240


	//   ....[4]....
        /*005c*/ 	.word	0x000026e0


	//   ....[5]....
        /*0060*/ 	.word	0x00002870


	//----- nvinfo : EIATTR_CRS_STACK_SIZE
	.align		4
.L_53:
        /*0064*/ 	.byte	0x04, 0x1e
        /*0066*/ 	.short	(.L_55 - .L_54)
.L_54:
        /*0068*/ 	.word	0x00000000


	//----- nvinfo : EIATTR_CBANK_PARAM_SIZE
	.align		4
.L_55:
        /*006c*/ 	.byte	0x03, 0x19
        /*006e*/ 	.short	0x0010


	//----- nvinfo : EIATTR_PARAM_CBANK
	.align		4
        /*0070*/ 	.byte	0x04, 0x0a
        /*0072*/ 	.short	(.L_57 - .L_56)
	.align		4
.L_56:
        /*0074*/ 	.word	index@(.nv.constant0._Z16normalize_kernelPfii)
        /*0078*/ 	.short	0x0380
        /*007a*/ 	.short	0x0010


	//----- nvinfo : EIATTR_SW_WAR
	.align		4
.L_57:
        /*007c*/ 	.byte	0x04, 0x36
        /*007e*/ 	.short	(.L_59 - .L_58)
.L_58:
        /*0080*/ 	.word	0x00000008
.L_59:


//--------------------- .nv.info._Z16transpose_kernelPKfPfii --------------------------
	.section	.nv.info._Z16transpose_kernelPKfPfii,"",@"SHT_CUDA_INFO"
	.sectionflags	@""
	.align	4


	//----- nvinfo : EIATTR_CUDA_API_VERSION
	.align		4
        /*0000*/ 	.byte	0x04, 0x37
        /*0002*/ 	.short	(.L_61 - .L_60)
.L_60:
        /*0004*/ 	.word	0x00000082


	//----- nvinfo : EIATTR_KPARAM_INFO
	.align		4
.L_61:
        /*0008*/ 	.byte	0x04, 0x17
        /*000a*/ 	.short	(.L_63 - .L_62)
.L_62:
        /*000c*/ 	.word	0x00000000
        /*0010*/ 	.short	0x0003
        /*0012*/ 	.short	0x0014
        /*0014*/ 	.byte	0x00, 0xf0, 0x11, 0x00


	//----- nvinfo : EIATTR_KPARAM_INFO
	.align		4
.L_63:
        /*0018*/ 	.byte	0x04, 0x17
        /*001a*/ 	.short	(.L_65 - .L_64)
.L_64:
        /*001c*/ 	.word	0x00000000
        /*0020*/ 	.short	0x0002
        /*0022*/ 	.short	0x0010
        /*0024*/ 	.byte	0x00, 0xf0, 0x11, 0x00


	//----- nvinfo : EIATTR_KPARAM_INFO
	.align		4
.L_65:
        /*0028*/ 	.byte	0x04, 0x17
        /*002a*/ 	.short	(.L_67 - .L_66)
.L_66:
        /*002c*/ 	.word	0x00000000
        /*0030*/ 	.short	0x0001
        /*0032*/ 	.short	0x0008
        /*0034*/ 	.byte	0x00, 0xf5, 0x21, 0x00


	//----- nvinfo : EIATTR_KPARAM_INFO
	.align		4
.L_67:
        /*0038*/ 	.byte	0x04, 0x17
        /*003a*/ 	.short	(.L_69 - .L_68)
.L_68:
        /*003c*/ 	.word	0x00000000
        /*0040*/ 	.short	0x0000
        /*0042*/ 	.short	0x0000
        /*0044*/ 	.byte	0x00, 0xf5, 0x21, 0x00


	//----- nvinfo : EIATTR_SPARSE_MMA_MASK
	.align		4
.L_69:
        /*0048*/ 	.byte	0x03, 0x50
        /*004a*/ 	.short	0x0000


	//----- nvinfo : EIATTR_MAXREG_COUNT
	.align		4
        /*004c*/ 	.byte	0x03, 0x1b
        /*004e*/ 	.short	0x00ff


	//----- nvinfo : EIATTR_NUM_BARRIERS
	.align		4
        /*0050*/ 	.byte	0x02, 0x4c
        /*0052*/ 	.byte	0x01
	.zero		1


	//----- nvinfo : EIATTR_MERCURY_ISA_VERSION
	.align		4
        /*0054*/ 	.byte	0x03, 0x5f
        /*0056*/ 	.short	0x0101


	//----- nvinfo : EIATTR_VRC_CTA_INIT_COUNT
	.align		4
        /*0058*/ 	.byte	0x02, 0x4a
	.zero		1
	.zero		1


	//----- nvinfo : EIATTR_EXIT_INSTR_OFFSETS
	.align		4
        /*005c*/ 	.byte	0x04, 0x1c
        /*005e*/ 	.short	(.L_71 - .L_70)


	//   ....[0]....
.L_70:
        /*0060*/ 	.word	0x000001d0


	//   ....[1]....
        /*0064*/ 	.word	0x00000280


	//----- nvinfo : EIATTR_CRS_STACK_SIZE
	.align		4
.L_71:
        /*0068*/ 	.byte	0x04, 0x1e
        /*006a*/ 	.short	(.L_73 - .L_72)
.L_72:
        /*006c*/ 	.word	0x00000000


	//----- nvinfo : EIATTR_CBANK_PARAM_SIZE
	.align		4
.L_73:
        /*0070*/ 	.byte	0x03, 0x19
        /*0072*/ 	.short	0x0018


	//----- nvinfo : EIATTR_PARAM_CBANK
	.align		4
        /*0074*/ 	.byte	0x04, 0x0a
        /*0076*/ 	.short	(.L_75 - .L_74)
	.align		4
.L_74:
        /*0078*/ 	.word	index@(.nv.constant0._Z16transpose_kernelPKfPfii)
        /*007c*/ 	.short	0x0380
        /*007e*/ 	.short	0x0018


	//----- nvinfo : EIATTR_SW_WAR
	.align		4
.L_75:
        /*0080*/ 	.byte	0x04, 0x36
        /*0082*/ 	.short	(.L_77 - .L_76)
.L_76:
        /*0084*/ 	.word	0x00000008
.L_77:


//--------------------- .nv.callgraph             --------------------------
	.section	.nv.callgraph,"",@"SHT_CUDA_CALLGRAPH"
	.align	4
	.sectionentsize	8
	.align		4
        /*0000*/ 	.word	0x00000000
	.align		4
        /*0004*/ 	.word	0xffffffff
	.align		4
        /*0008*/ 	.word	0x00000000
	.align		4
        /*000c*/ 	.word	0xfffffffe
	.align		4
        /*0010*/ 	.word	0x00000000
	.align		4
        /*0014*/ 	.word	0xfffffffd
	.align		4
        /*0018*/ 	.word	0x00000000
	.align		4
        /*001c*/ 	.word	0xfffffffc


//--------------------- .text._Z24cosine_similarity_kernelPKfS0_Pfiii --------------------------
	.section	.text._Z24cosine_similarity_kernelPKfS0_Pfiii,"ax",@progbits
	.align	128
        .global         _Z24cosine_similarity_kernelPKfS0_Pfiii
        .type           _Z24cosine_similarity_kernelPKfS0_Pfiii,@function
        .size           _Z24cosine_similarity_kernelPKfS0_Pfiii,(.L_x_100 - _Z24cosine_similarity_kernelPKfS0_Pfiii)
        .other          _Z24cosine_similarity_kernelPKfS0_Pfiii,@"STO_CUDA_ENTRY STV_DEFAULT"
_Z24cosine_similarity_kernelPKfS0_Pfiii:
.text._Z24cosine_similarity_kernelPKfS0_Pfiii:
[----:B------:R-:W-:Y:S01]  /*0000*/  LDC R1, c[0x0][0x37c] ;  /* 0x0000df00ff017b82 */ /* 0x000fe20000000800 */
[----:B------:R-:W0:Y:S07]  /*0010*/  S2R R3, SR_TID.X ;  /* 0x0000000000037919 */ /* 0x000e2e0000002100 */
[----:B------:R-:W0:Y:S08]  /*0020*/  S2UR UR4, SR_CTAID.X ;  /* 0x00000000000479c3 */ /* 0x000e300000002500 */
[----:B------:R-:W0:Y:S08]  /*0030*/  LDC R10, c[0x0][0x360] ;  /* 0x0000d800ff0a7b82 */ /* 0x000e300000000800 */
[----:B------:R-:W1:Y:S08]  /*0040*/  S2UR UR9, SR_CTAID.Y ;  /* 0x00000000000979c3 */ /* 0x000e700000002600 */
[----:B------:R-:W1:Y:S08]  /*0050*/  LDC R0, c[0x0][0x3a0] ;  /* 0x0000e800ff007b82 */ /* 0x000e700000000800 */
[----:B------:R-:W2:Y:S01]  /*0060*/  LDC R4, c[0x0][0x398] ;  /* 0x0000e600ff047b82 */ /* 0x000ea20000000800 */
[----:B0-----:R-:W-:Y:S01]  /*0070*/  IMAD R5, R10, UR4, R3 ;  /* 0x000000040a057c24 */ /* 0x001fe2000f8e0203 */
[----:B-1----:R-:W-:-:S04]  /*0080*/  ISETP.LE.AND P0, PT, R0, UR9, PT ;  /* 0x0000000900007c0c */ /* 0x002fc8000bf03270 */
[----:B--2---:R-:W-:-:S13]  /*0090*/  ISETP.GE.OR P0, PT, R5, R4, P0 ;  /* 0x000000040500720c */ /* 0x004fda0000706670 */
[----:B------:R-:W-:Y:S05]  /*00a0*/  @P0 EXIT ;  /* 0x000000000000094d */ /* 0x000fea0003800000 */
[----:B------:R-:W0:Y:S01]  /*00b0*/  LDC R2, c[0x0][0x39c] ;  /* 0x0000e700ff027b82 */ /* 0x000e220000000800 */
[----:B------:R-:W1:Y:S01]  /*00c0*/  LDCU.64 UR10, c[0x0][0x358] ;  /* 0x00006b00ff0a77ac */ /* 0x000e620008000a00 */
[----:B------:R-:W-:Y:S01]  /*00d0*/  BSSY.RECONVERGENT B0, `(.L_x_0) ;  /* 0x000000f000007945 */ /* 0x000fe20003800200 */
[----:B0-----:R-:W-:-:S13]  /*00e0*/  ISETP.GE.AND P0, PT, R3, R2, PT ;  /* 0x000000020300720c */ /* 0x001fda0003f06270 */
[----:B-1----:R-:W-:Y:S05]  /*00f0*/  @P0 BRA `(.L_x_1) ;  /* 0x0000000000300947 */ /* 0x002fea0003800000 */
[----:B------:R-:W0:Y:S01]  /*0100*/  S2R R7, SR_CgaCtaId ;  /* 0x0000000000077919 */ /* 0x000e220000008800 */
[----:B------:R-:W1:Y:S01]  /*0110*/  LDC.64 R8, c[0x0][0x380] ;  /* 0x0000e000ff087b82 */ /* 0x000e620000000a00 */
[----:B------:R-:W-:-:S04]  /*0120*/  MOV R0, 0x400 ;  /* 0x0000040000007802 */ /* 0x000fc80000000f00 */
[----:B0-----:R-:W-:-:S07]  /*0130*/  LEA R0, R7, R0, 0x18 ;  /* 0x0000000007007211 */ /* 0x001fce00078ec0ff */
.L_x_2:
[----:B------:R-:W-:-:S04]  /*0140*/  IMAD R7, R2, UR9, R3 ;  /* 0x0000000902077c24 */ /* 0x000fc8000f8e0203 */
[----:B01----:R-:W-:-:S06]  /*0150*/  IMAD.WIDE R6, R7, 0x4, R8 ;  /* 0x0000000407067825 */ /* 0x003fcc00078e0208 */
[----:B------:R-:W2:Y:S01]  /*0160*/  LDG.E.CONSTANT R6, desc[UR10][R6.64] ;  /* 0x0000000a06067981 */ /* 0x000ea2000c1e9900 */
[----:B------:R-:W-:Y:S02]  /*0170*/  LEA R11, R3, R0, 0x2 ;  /* 0x00000000030b7211 */ /* 0x000fe400078e10ff */
[----:B------:R-:W-:-:S04]  /*0180*/  IADD3 R3, PT, PT, R10, R3, RZ ;  /* 0x000000030a037210 */ /* 0x000fc80007ffe0ff */
[----:B------:R-:W-:Y:S01]  /*0190*/  ISETP.GE.AND P0, PT, R3, R2, PT ;  /* 0x000000020300720c */ /* 0x000fe20003f06270 */
[----:B--2---:R0:W-:-:S12]  /*01a0*/  STS [R11], R6 ;  /* 0x000000060b007388 */ /* 0x0041d80000000800 */
[----:B------:R-:W-:Y:S05]  /*01b0*/  @!P0 BRA `(.L_x_2) ;  /* 0xfffffffc00e08947 */ /* 0x000fea000383ffff */
.L_x_1:
[----:B------:R-:W-:Y:S05]  /*01c0*/  BSYNC.RECONVERGENT B0 ;  /* 0x0000000000007941 */ /* 0x000fea0003800200 */
.L_x_0:
[----:B------:R-:W-:Y:S01]  /*01d0*/  BAR.SYNC.DEFER_BLOCKING 0x0 ;  /* 0x0000000000007b1d */ /* 0x000fe20000010000 */
[----:B------:R-:W-:Y:S01]  /*01e0*/  ISETP.GE.AND P0, PT, R2, 0x1, PT ;  /* 0x000000010200780c */ /* 0x000fe20003f06270 */
[----:B------:R-:W-:-:S12]  /*01f0*/  HFMA2 R21, -RZ, RZ, 0, 0 ;  /* 0x00000000ff157431 */ /* 0x000fd800000001ff */
[----:B------:R-:W-:Y:S05]  /*0200*/  @!P0 BRA `(.L_x_3) ;  /* 0x0000000800108947 */ /* 0x000fea0003800000 */
[C---:B------:R-:W-:Y:S01]  /*0210*/  ISETP.GE.U32.AND P1, PT, R2.reuse, 0x10, PT ;  /* 0x000000100200780c */ /* 0x040fe20003f26070 */
[----:B------:R-:W-:Y:S01]  /*0220*/  IMAD R3, R5, R2, RZ ;  /* 0x0000000205037224 */ /* 0x000fe200078e02ff */
[----:B------:R-:W-:Y:S02]  /*0230*/  LOP3.LUT R16, R2, 0xf, RZ, 0xc0, !PT ;  /* 0x0000000f02107812 */ /* 0x000fe400078ec0ff */
[----:B------:R-:W-:Y:S02]  /*0240*/  MOV R21, RZ ;  /* 0x000000ff00157202 */ /* 0x000fe40000000f00 */
[----:B------:R-:W-:Y:S02]  /*0250*/  ISETP.NE.AND P0, PT, R16, RZ, PT ;  /* 0x000000ff1000720c */ /* 0x000fe40003f05270 */
[----:B------:R-:W-:-:S05]  /*0260*/  MOV R0, RZ ;  /* 0x000000ff00007202 */ /* 0x000fca0000000f00 */
[----:B------:R-:W-:Y:S06]  /*0270*/  @!P1 BRA `(.L_x_4) ;  /* 0x0000000000dc9947 */ /* 0x000fec0003800000 */
[----:B------:R-:W1:Y:S01]  /*0280*/  S2UR UR8, SR_CgaCtaId ;  /* 0x00000000000879c3 */ /* 0x000e620000008800 */
[----:B------:R-:W2:Y:S01]  /*0290*/  LDCU.64 UR6, c[0x0][0x388] ;  /* 0x00007100ff0677ac */ /* 0x000ea20008000a00 */
[----:B------:R-:W-:Y:S01]  /*02a0*/  LOP3.LUT R0, R2, 0x7ffffff0, RZ, 0xc0, !PT ;  /* 0x7ffffff002007812 */ /* 0x000fe200078ec0ff */
[----:B------:R-:W-:Y:S01]  /*02b0*/  IMAD.MOV.U32 R21, RZ, RZ, RZ ;  /* 0x000000ffff157224 */ /* 0x000fe200078e00ff */
[----:B------:R-:W-:Y:S01]  /*02c0*/  MOV R7, R3 ;  /* 0x0000000300077202 */ /* 0x000fe20000000f00 */
[----:B------:R-:W-:Y:S01]  /*02d0*/  UMOV UR4, 0x400 ;  /* 0x0000040000047882 */ /* 0x000fe20000000000 */
[----:B0-----:R-:W-:Y:S01]  /*02e0*/  IADD3 R6, PT, PT, -R0, RZ, RZ ;  /* 0x000000ff00067210 */ /* 0x001fe20007ffe1ff */
[----:B--2---:R-:W-:-:S04]  /*02f0*/  UIADD3 UR5, UP0, UPT, UR6, 0x20, URZ ;  /* 0x0000002006057890 */ /* 0x004fc8000ff1e0ff */
[----:B------:R-:W-:Y:S02]  /*0300*/  UIADD3.X UR6, UPT, UPT, URZ, UR7, URZ, UP0, !UPT ;  /* 0x00000007ff067290 */ /* 0x000fe400087fe4ff */
[----:B-1----:R-:W-:-:S04]  /*0310*/  ULEA UR4, UR8, UR4, 0x18 ;  /* 0x0000000408047291 */ /* 0x002fc8000f8ec0ff */
[----:B------:R-:W-:-:S12]  /*0320*/  UIADD3 UR4, UPT, UPT, UR4, 0x20, URZ ;  /* 0x0000002004047890 */ /* 0x000fd8000fffe0ff */
.L_x_5:
[----:B------:R-:W-:Y:S01]  /*0330*/  MOV R12, UR5 ;  /* 0x00000005000c7c02 */ /* 0x000fe20008000f00 */
[----:B------:R-:W-:Y:S01]  /*0340*/  IMAD.U32 R13, RZ, RZ, UR6 ;  /* 0x00000006ff0d7e24 */ /* 0x000fe2000f8e00ff */
[----:B------:R-:W0:Y:S03]  /*0350*/  LDS.128 R8, [UR4+-0x20] ;  /* 0xffffe004ff087984 */ /* 0x000e260008000c00 */
[----:B------:R-:W-:-:S05]  /*0360*/  IMAD.WIDE R12, R7, 0x4, R12 ;  /* 0x00000004070c7825 */ /* 0x000fca00078e020c */
[----:B------:R-:W0:Y:S04]  /*0370*/  LDG.E.CONSTANT R20, desc[UR10][R12.64+-0x20] ;  /* 0xffffe00a0c147981 */ /* 0x000e28000c1e9900 */
[----:B------:R-:W2:Y:S04]  /*0380*/  LDG.E.CONSTANT R22, desc[UR10][R12.64+-0x1c] ;  /* 0xffffe40a0c167981 */ /* 0x000ea8000c1e9900 */
[----:B------:R-:W3:Y:S04]  /*0390*/  LDG.E.CONSTANT R15, desc[UR10][R12.64+-0x18] ;  /* 0xffffe80a0c0f7981 */ /* 0x000ee8000c1e9900 */
[----:B------:R-:W4:Y:S04]  /*03a0*/  LDG.E.CONSTANT R14, desc[UR10][R12.64+-0x14] ;  /* 0xffffec0a0c0e7981 */ /* 0x000f28000c1e9900 */
[----:B------:R-:W5:Y:S04]  /*03b0*/  LDG.E.CONSTANT R27, desc[UR10][R12.64+-0x10] ;  /* 0xfffff00a0c1b7981 */ /* 0x000f68000c1e9900 */
[----:B------:R-:W5:Y:S04]  /*03c0*/  LDG.E.CONSTANT R28, desc[UR10][R12.64+-0xc] ;  /* 0xfffff40a0c1c7981 */ /* 0x000f68000c1e9900 */
[----:B------:R-:W5:Y:S04]  /*03d0*/  LDG.E.CONSTANT R25, desc[UR10][R12.64+-0x8] ;  /* 0xfffff80a0c197981 */ /* 0x000f68000c1e9900 */
[----:B------:R-:W5:Y:S04]  /*03e0*/  LDG.E.CONSTANT R26, desc[UR10][R12.64+-0x4] ;  /* 0xfffffc0a0c1a7981 */ /* 0x000f68000c1e9900 */
[----:B------:R-:W5:Y:S04]  /*03f0*/  LDG.E.CONSTANT R17, desc[UR10][R12.64] ;  /* 0x0000000a0c117981 */ /* 0x000f68000c1e9900 */
[----:B------:R-:W5:Y:S04]  /*0400*/  LDG.E.CONSTANT R18, desc[UR10][R12.64+0x4] ;  /* 0x0000040a0c127981 */ /* 0x000f68000c1e9900 */
[----:B------:R-:W5:Y:S04]  /*0410*/  LDG.E.CONSTANT R19, desc[UR10][R12.64+0x8] ;  /* 0x0000080a0c137981 */ /* 0x000f68000c1e9900 */
[----:B------:R-:W5:Y:S04]  /*0420*/  LDG.E.CONSTANT R23, desc[UR10][R12.64+0x10] ;  /* 0x0000100a0c177981 */ /* 0x000f68000c1e9900 */
[----:B------:R-:W5:Y:S01]  /*0430*/  LDG.E.CONSTANT R24, desc[UR10][R12.64+0x1c] ;  /* 0x00001c0a0c187981 */ /* 0x000f62000c1e9900 */
[----:B0-----:R-:W-:-:S03]  /*0440*/  FFMA R8, R20, R8, R21 ;  /* 0x0000000814087223 */ /* 0x001fc60000000015 */
[----:B------:R-:W5:Y:S01]  /*0450*/  LDG.E.CONSTANT R20, desc[UR10][R12.64+0xc] ;  /* 0x00000c0a0c147981 */ /* 0x000f62000c1e9900 */
[----:B--2---:R-:W-:-:S03]  /*0460*/  FFMA R9, R9, R22, R8 ;  /* 0x0000001609097223 */ /* 0x004fc60000000008 */
[----:B------:R-:W2:Y:S04]  /*0470*/  LDG.E.CONSTANT R22, desc[UR10][R12.64+0x14] ;  /* 0x0000140a0c167981 */ /* 0x000ea8000c1e9900 */
[----:B------:R0:W2:Y:S01]  /*0480*/  LDG.E.CONSTANT R21, desc[UR10][R12.64+0x18] ;  /* 0x0000180a0c157981 */ /* 0x0000a2000c1e9900 */
[----:B---3--:R-:W-:-:S04]  /*0490*/  FFMA R10, R10, R15, R9 ;  /* 0x0000000f0a0a7223 */ /* 0x008fc80000000009 */
[----:B----4-:R-:W-:Y:S02]  /*04a0*/  FFMA R10, R11, R14, R10 ;  /* 0x0000000e0b0a7223 */ /* 0x010fe4000000000a */
[----:B0-----:R-:W5:Y:S02]  /*04b0*/  LDS.128 R12, [UR4+-0x10] ;  /* 0xfffff004ff0c7984 */ /* 0x001f640008000c00 */
[----:B-----5:R-:W-:-:S04]  /*04c0*/  FFMA R10, R27, R12, R10 ;  /* 0x0000000c1b0a7223 */ /* 0x020fc8000000000a */
[----:B------:R-:W-:Y:S02]  /*04d0*/  FFMA R27, R13, R28, R10 ;  /* 0x0000001c0d1b7223 */ /* 0x000fe4000000000a */
[----:B------:R-:W0:Y:S02]  /*04e0*/  LDS.128 R8, [UR4] ;  /* 0x00000004ff087984 */ /* 0x000e240008000c00 */
[----:B------:R-:W-:-:S04]  /*04f0*/  FFMA R14, R14, R25, R27 ;  /* 0x000000190e0e7223 */ /* 0x000fc8000000001b */
[----:B------:R-:W-:Y:S02]  /*0500*/  FFMA R26, R15, R26, R14 ;  /* 0x0000001a0f1a7223 */ /* 0x000fe4000000000e */
[----:B------:R-:W1:Y:S01]  /*0510*/  LDS.128 R12, [UR4+0x10] ;  /* 0x00001004ff0c7984 */ /* 0x000e620008000c00 */
[----:B------:R-:W-:-:S04]  /*0520*/  IADD3 R6, PT, PT, R6, 0x10, RZ ;  /* 0x0000001006067810 */ /* 0x000fc80007ffe0ff */
[----:B------:R-:W-:Y:S01]  /*0530*/  ISETP.NE.AND P1, PT, R6, RZ, PT ;  /* 0x000000ff0600720c */ /* 0x000fe20003f25270 */
[----:B------:R-:W-:Y:S01]  /*0540*/  UIADD3 UR4, UPT, UPT, UR4, 0x40, URZ ;  /* 0x0000004004047890 */ /* 0x000fe2000fffe0ff */
[----:B0-----:R-:W-:-:S04]  /*0550*/  FFMA R8, R17, R8, R26 ;  /* 0x0000000811087223 */ /* 0x001fc8000000001a */
[----:B------:R-:W-:-:S04]  /*0560*/  FFMA R9, R9, R18, R8 ;  /* 0x0000001209097223 */ /* 0x000fc80000000008 */
[----:B------:R-:W-:Y:S01]  /*0570*/  FFMA R10, R10, R19, R9 ;  /* 0x000000130a0a7223 */ /* 0x000fe20000000009 */
[----:B------:R-:W-:-:S03]  /*0580*/  IADD3 R7, PT, PT, R7, 0x10, RZ ;  /* 0x0000001007077810 */ /* 0x000fc60007ffe0ff */
[----:B------:R-:W-:-:S04]  /*0590*/  FFMA R10, R11, R20, R10 ;  /* 0x000000140b0a7223 */ /* 0x000fc8000000000a */
[----:B-1----:R-:W-:-:S04]  /*05a0*/  FFMA R10, R23, R12, R10 ;  /* 0x0000000c170a7223 */ /* 0x002fc8000000000a */
[----:B--2---:R-:W-:-:S04]  /*05b0*/  FFMA R13, R13, R22, R10 ;  /* 0x000000160d0d7223 */ /* 0x004fc8000000000a */
[----:B------:R-:W-:-:S04]  /*05c0*/  FFMA R14, R14, R21, R13 ;  /* 0x000000150e0e7223 */ /* 0x000fc8000000000d */
[----:B------:R-:W-:Y:S01]  /*05d0*/  FFMA R21, R15, R24, R14 ;  /* 0x000000180f157223 */ /* 0x000fe2000000000e */
[----:B------:R-:W-:Y:S06]  /*05e0*/  @P1 BRA `(.L_x_5) ;  /* 0xfffffffc00501947 */ /* 0x000fec000383ffff */
.L_x_4:
[----:B------:R-:W-:Y:S05]  /*05f0*/  @!P0 BRA `(.L_x_3) ;  /* 0x0000000400148947 */ /* 0x000fea0003800000 */
[----:B------:R-:W-:Y:S02]  /*0600*/  ISETP.GE.U32.AND P0, PT, R16, 0x8, PT ;  /* 0x000000081000780c */ /* 0x000fe40003f06070 */
[----:B------:R-:W-:-:S04]  /*0610*/  LOP3.LUT R24, R2, 0x7, RZ, 0xc0, !PT ;  /* 0x0000000702187812 */ /* 0x000fc800078ec0ff */
[----:B------:R-:W-:-:S07]  /*0620*/  ISETP.NE.AND P1, PT, R24, RZ, PT ;  /* 0x000000ff1800720c */ /* 0x000fce0003f25270 */
[----:B------:R-:W-:Y:S06]  /*0630*/  @!P0 BRA `(.L_x_6) ;  /* 0x0000000000688947 */ /* 0x000fec0003800000 */
[----:B0-----:R-:W0:Y:S01]  /*0640*/  LDC.64 R6, c[0x0][0x388] ;  /* 0x0000e200ff067b82 */ /* 0x001e220000000a00 */
[----:B------:R-:W-:-:S05]  /*0650*/  IADD3 R9, PT, PT, R3, R0, RZ ;  /* 0x0000000003097210 */ /* 0x000fca0007ffe0ff */
[----:B0-----:R-:W-:-:S05]  /*0660*/  IMAD.WIDE R6, R9, 0x4, R6 ;  /* 0x0000000409067825 */ /* 0x001fca00078e0206 */
[----:B------:R-:W2:Y:S04]  /*0670*/  LDG.E.CONSTANT R26, desc[UR10][R6.64] ;  /* 0x0000000a061a7981 */ /* 0x000ea8000c1e9900 */
[----:B------:R-:W3:Y:S04]  /*0680*/  LDG.E.CONSTANT R22, desc[UR10][R6.64+0x4] ;  /* 0x0000040a06167981 */ /* 0x000ee8000c1e9900 */
[----:B------:R-:W4:Y:S04]  /*0690*/  LDG.E.CONSTANT R23, desc[UR10][R6.64+0x8] ;  /* 0x0000080a06177981 */ /* 0x000f28000c1e9900 */
[----:B------:R-:W5:Y:S04]  /*06a0*/  LDG.E.CONSTANT R20, desc[UR10][R6.64+0xc] ;  /* 0x00000c0a06147981 */ /* 0x000f68000c1e9900 */
[----:B------:R-:W5:Y:S04]  /*06b0*/  LDG.E.CONSTANT R19, desc[UR10][R6.64+0x10] ;  /* 0x0000100a06137981 */ /* 0x000f68000c1e9900 */
[----:B------:R-:W5:Y:S04]  /*06c0*/  LDG.E.CONSTANT R16, desc[UR10][R6.64+0x14] ;  /* 0x0000140a06107981 */ /* 0x000f68000c1e9900 */
[----:B------:R-:W5:Y:S04]  /*06d0*/  LDG.E.CONSTANT R17, desc[UR10][R6.64+0x18] ;  /* 0x0000180a06117981 */ /* 0x000f68000c1e9900 */
[----:B------:R-:W5:Y:S01]  /*06e0*/  LDG.E.CONSTANT R18, desc[UR10][R6.64+0x1c] ;  /* 0x00001c0a06127981 */ /* 0x000f62000c1e9900 */
[----:B------:R-:W-:Y:S01]  /*06f0*/  MOV R8, 0x400 ;  /* 0x0000040000087802 */ /* 0x000fe20000000f00 */
[----:B------:R-:W0:Y:S03]  /*0700*/  S2R R9, SR_CgaCtaId ;  /* 0x0000000000097919 */ /* 0x000e260000008800 */
[----:B0-----:R-:W-:-:S04]  /*0710*/  LEA R9, R9, R8, 0x18 ;  /* 0x0000000809097211 */ /* 0x001fc800078ec0ff */
[C---:B------:R-:W-:Y:S01]  /*0720*/  LEA R25, R0.reuse, R9, 0x2 ;  /* 0x0000000900197211 */ /* 0x040fe200078e10ff */
[----:B------:R-:W-:-:S04]  /*0730*/  VIADD R0, R0, 0x8 ;  /* 0x0000000800007836 */ /* 0x000fc80000000000 */
[----:B------:R-:W2:Y:S04]  /*0740*/  LDS.128 R8, [R25] ;  /* 0x0000000019087984 */ /* 0x000ea80000000c00 */
[----:B------:R-:W0:Y:S01]  /*0750*/  LDS.128 R12, [R25+0x10] ;  /* 0x00001000190c7984 */ /* 0x000e220000000c00 */
[----:B--2---:R-:W-:-:S04]  /*0760*/  FFMA R21, R26, R8, R21 ;  /* 0x000000081a157223 */ /* 0x004fc80000000015 */
[----:B---3--:R-:W-:-:S04]  /*0770*/  FFMA R22, R22, R9, R21 ;  /* 0x0000000916167223 */ /* 0x008fc80000000015 */
[----:B----4-:R-:W-:-:S04]  /*0780*/  FFMA R23, R23, R10, R22 ;  /* 0x0000000a17177223 */ /* 0x010fc80000000016 */
[----:B-----5:R-:W-:-:S04]  /*0790*/  FFMA R20, R20, R11, R23 ;  /* 0x0000000b14147223 */ /* 0x020fc80000000017 */
[----:B0-----:R-:W-:-:S04]  /*07a0*/  FFMA R19, R19, R12, R20 ;  /* 0x0000000c13137223 */ /* 0x001fc80000000014 */
[----:B------:R-:W-:-:S04]  /*07b0*/  FFMA R16, R16, R13, R19 ;  /* 0x0000000d10107223 */ /* 0x000fc80000000013 */
[----:B------:R-:W-:-:S04]  /*07c0*/  FFMA R17, R17, R14, R16 ;  /* 0x0000000e11117223 */ /* 0x000fc80000000010 */
[----:B------:R-:W-:-:S07]  /*07d0*/  FFMA R21, R18, R15, R17 ;  /* 0x0000000f12157223 */ /* 0x000fce0000000011 */
.L_x_6:
        /* <DEDUP_REMOVED lines=11> */
[----:B------:R-:W5:Y:S01]  /*0890*/  LDG.E.CONSTANT R15, desc[UR10][R6.64+0xc] ;  /* 0x00000c0a060f7981 */ /* 0x000f62000c1e9900 */
[----:B------:R-:W-:Y:S01]  /*08a0*/  MOV R8, 0x400 ;  /* 0x0000040000087802 */ /* 0x000fe20000000f00 */
[----:B------:R-:W0:Y:S03]  /*08b0*/  S2R R9, SR_CgaCtaId ;  /* 0x0000000000097919 */ /* 0x000e260000008800 */
[----:B0-----:R-:W-:-:S04]  /*08c0*/  LEA R9, R9, R8, 0x18 ;  /* 0x0000000809097211 */ /* 0x001fc800078ec0ff */
[C---:B------:R-:W-:Y:S02]  /*08d0*/  LEA R9, R0.reuse, R9, 0x2 ;  /* 0x0000000900097211 */ /* 0x040fe400078e10ff */
[----:B------:R-:W-:-:S04]  /*08e0*/  IADD3 R0, PT, PT, R0, 0x4, RZ ;  /* 0x0000000400007810 */ /* 0x000fc80007ffe0ff */
[----:B------:R-:W2:Y:S02]  /*08f0*/  LDS.128 R8, [R9] ;  /* 0x0000000009087984 */ /* 0x000ea40000000c00 */
[----:B--2---:R-:W-:-:S04]  /*0900*/  FFMA R8, R12, R8, R21 ;  /* 0x000000080c087223 */ /* 0x004fc80000000015 */
[----:B---3--:R-:W-:-:S04]  /*0910*/  FFMA R13, R13, R9, R8 ;  /* 0x000000090d0d7223 */ /* 0x008fc80000000008 */
[----:B----4-:R-:W-:-:S04]  /*0920*/  FFMA R10, R14, R10, R13 ;  /* 0x0000000a0e0a7223 */ /* 0x010fc8000000000d */
[----:B-----5:R-:W-:-:S07]  /*0930*/  FFMA R21, R15, R11, R10 ;  /* 0x0000000b0f157223 */ /* 0x020fce000000000a */
.L_x_7:
[----:B------:R-:W-:Y:S05]  /*0940*/  @!P1 BRA `(.L_x_3) ;  /* 0x0000000000409947 */ /* 0x000fea0003800000 */
[----:B------:R-:W1:Y:S01]  /*0950*/  S2R R9, SR_CgaCtaId ;  /* 0x0000000000097919 */ /* 0x000e620000008800 */
[----:B0-----:R-:W0:Y:S01]  /*0960*/  LDC.64 R6, c[0x0][0x388] ;  /* 0x0000e200ff067b82 */ /* 0x001e220000000a00 */
[----:B------:R-:W-:-:S04]  /*0970*/  MOV R8, 0x400 ;  /* 0x0000040000087802 */ /* 0x000fc80000000f00 */
[----:B-1----:R-:W-:Y:S02]  /*0980*/  LEA R11, R9, R8, 0x18 ;  /* 0x00000008090b7211 */ /* 0x002fe400078ec0ff */
[----:B------:R-:W-:Y:S02]  /*0990*/  IADD3 R9, PT, PT, R3, R0, RZ ;  /* 0x0000000003097210 */ /* 0x000fe40007ffe0ff */
[----:B------:R-:W-:Y:S01]  /*09a0*/  IADD3 R8, PT, PT, -R2, RZ, RZ ;  /* 0x000000ff02087210 */ /* 0x000fe20007ffe1ff */
[----:B------:R-:W-:-:S07]  /*09b0*/  IMAD R0, R0, 0x4, R11 ;  /* 0x0000000400007824 */ /* 0x000fce00078e020b */
.L_x_8:
[C---:B0-----:R-:W-:Y:S01]  /*09c0*/  IMAD.WIDE R2, R9.reuse, 0x4, R6 ;  /* 0x0000000409027825 */ /* 0x041fe200078e0206 */
[----:B------:R0:W1:Y:S05]  /*09d0*/  LDS R10, [R0] ;  /* 0x00000000000a7984 */ /* 0x00006a0000000800 */
[----:B------:R-:W1:Y:S01]  /*09e0*/  LDG.E.CONSTANT R2, desc[UR10][R2.64] ;  /* 0x0000000a02027981 */ /* 0x000e62000c1e9900 */
[----:B------:R-:W-:Y:S02]  /*09f0*/  IADD3 R8, PT, PT, R8, 0x1, RZ ;  /* 0x0000000108087810 */ /* 0x000fe40007ffe0ff */
[----:B------:R-:W-:Y:S02]  /*0a00*/  IADD3 R9, PT, PT, R9, 0x1, RZ ;  /* 0x0000000109097810 */ /* 0x000fe40007ffe0ff */
[----:B------:R-:W-:-:S02]  /*0a10*/  ISETP.NE.AND P0, PT, R8, RZ, PT ;  /* 0x000000ff0800720c */ /* 0x000fc40003f05270 */
[----:B0-----:R-:W-:Y:S01]  /*0a20*/  IADD3 R0, PT, PT, R0, 0x4, RZ ;  /* 0x0000000400007810 */ /* 0x001fe20007ffe0ff */
[----:B-1----:R-:W-:-:S10]  /*0a30*/  FFMA R21, R2, R10, R21 ;  /* 0x0000000a02157223 */ /* 0x002fd40000000015 */
[----:B------:R-:W-:Y:S05]  /*0a40*/  @P0 BRA `(.L_x_8) ;  /* 0xfffffffc00dc0947 */ /* 0x000fea000383ffff */
.L_x_3:
[----:B------:R-:W1:Y:S01]  /*0a50*/  LDC.64 R2, c[0x0][0x390] ;  /* 0x0000e400ff027b82 */ /* 0x000e620000000a00 */
[----:B------:R-:W-:Y:S02]  /*0a60*/  IMAD R5, R4, UR9, R5 ;  /* 0x0000000904057c24 */ /* 0x000fe4000f8e0205 */
[----:B------:R-:W-:Y:S02]  /*0a70*/  FADD R21, -R21, 1 ;  /* 0x3f80000015157421 */ /* 0x000fe40000000100 */
[----:B-1----:R-:W-:-:S05]  /*0a80*/  IMAD.WIDE R2, R5, 0x4, R2 ;  /* 0x0000000405027825 */ /* 0x002fca00078e0202 */
[----:B------:R-:W-:Y:S01]  /*0a90*/  STG.E desc[UR10][R2.64], R21 ;  /* 0x0000001502007986 */ /* 0x000fe2000c10190a */
[----:B------:R-:W-:Y:S05]  /*0aa0*/  EXIT ;  /* 0x000000000000794d */ /* 0x000fea0003800000 */
.L_x_9:
[----:B------:R-:W-:-:S00]  /*0ab0*/  BRA `(.L_x_9) ;  /* 0xfffffffc00fc7947 */ /* 0x000fc0000383ffff */
[----:B------:R-:W-:-:S00]  /*0ac0*/  NOP ;  /* 0x0000000000007918 */ /* 0x000fc00000000000 */
        /* <DEDUP_REMOVED lines=11> */
.L_x_100:


//--------------------- .text._Z16normalize_kernelPfii --------------------------
	.section	.text._Z16normalize_kernelPfii,"ax",@progbits
	.align	128
        .global         _Z16normalize_kernelPfii
        .type           _Z16normalize_kernelPfii,@function
        .size           _Z16normalize_kernelPfii,(.L_x_99 - _Z16normalize_kernelPfii)
        .other          _Z16normalize_kernelPfii,@"STO_CUDA_ENTRY STV_DEFAULT"
_Z16normalize_kernelPfii:
.text._Z16normalize_kernelPfii:
[----:B------:R-:W-:Y:S01]  /*0000*/  LDC R1, c[0x0][0x37c] ;  /* 0x0000df00ff017b82 */ /* 0x000fe20000000800 */
[----:B------:R-:W0:Y:S07]  /*0010*/  S2R R3, SR_TID.X ;  /* 0x0000000000037919 */ /* 0x000e2e0000002100 */
[----:B------:R-:W0:Y:S01]  /*0020*/  S2UR UR4, SR_CTAID.X ;  /* 0x00000000000479c3 */ /* 0x000e220000002500 */
[----:B------:R-:W1:Y:S07]  /*0030*/  LDCU UR5, c[0x0][0x388] ;  /* 0x00007100ff0577ac */ /* 0x000e6e0008000800 */
[----:B------:R-:W0:Y:S02]  /*0040*/  LDC R4, c[0x0][0x360] ;  /* 0x0000d800ff047b82 */ /* 0x000e240000000800 */
[----:B0-----:R-:W-:-:S05]  /*0050*/  IMAD R4, R4, UR4, R3 ;  /* 0x0000000404047c24 */ /* 0x001fca000f8e0203 */
[----:B-1----:R-:W-:-:S13]  /*0060*/  ISETP.GE.AND P0, PT, R4, UR5, PT ;  /* 0x0000000504007c0c */ /* 0x002fda000bf06270 */
[----:B------:R-:W-:Y:S05]  /*0070*/  @P0 EXIT ;  /* 0x000000000000094d */ /* 0x000fea0003800000 */
[----:B------:R-:W0:Y:S01]  /*0080*/  LDC R7, c[0x0][0x38c] ;  /* 0x0000e300ff077b82 */ /* 0x000e220000000800 */
[----:B------:R-:W1:Y:S01]  /*0090*/  LDCU.64 UR8, c[0x0][0x358] ;  /* 0x00006b00ff0877ac */ /* 0x000e620008000a00 */
[----:B------:R-:W-:Y:S01]  /*00a0*/  HFMA2 R0, -RZ, RZ, 0, 0 ;  /* 0x00000000ff007431 */ /* 0x000fe200000001ff */
[----:B0-----:R-:W-:-:S13]  /*00b0*/  ISETP.GE.AND P0, PT, R7, 0x1, PT ;  /* 0x000000010700780c */ /* 0x001fda0003f06270 */
[----:B-1----:R-:W-:Y:S05]  /*00c0*/  @!P0 BRA `(.L_x_10) ;  /* 0x0000000400a88947 */ /* 0x002fea0003800000 */
[C---:B------:R-:W-:Y:S01]  /*00d0*/  ISETP.GE.U32.AND P2, PT, R7.reuse, 0x10, PT ;  /* 0x000000100700780c */ /* 0x040fe20003f46070 */
[----:B------:R-:W-:Y:S01]  /*00e0*/  IMAD R5, R4, R7, RZ ;  /* 0x0000000704057224 */ /* 0x000fe200078e02ff */
[----:B------:R-:W-:Y:S02]  /*00f0*/  LOP3.LUT R24, R7, 0xf, RZ, 0xc0, !PT ;  /* 0x0000000f07187812 */ /* 0x000fe400078ec0ff */
[----:B------:R-:W-:Y:S02]  /*0100*/  MOV R0, RZ ;  /* 0x000000ff00007202 */ /* 0x000fe40000000f00 */
[----:B------:R-:W-:Y:S02]  /*0110*/  ISETP.NE.AND P1, PT, R24, RZ, PT ;  /* 0x000000ff1800720c */ /* 0x000fe40003f25270 */
[----:B------:R-:W-:-:S05]  /*0120*/  MOV R6, RZ ;  /* 0x000000ff00067202 */ /* 0x000fca0000000f00 */
[----:B------:R-:W-:Y:S06]  /*0130*/  @!P2 BRA `(.L_x_11) ;  /* 0x0000000000b8a947 */ /* 0x000fec0003800000 */
[----:B------:R-:W0:Y:S01]  /*0140*/  LDCU.64 UR4, c[0x0][0x380] ;  /* 0x00007000ff0477ac */ /* 0x000e220008000a00 */
[----:B------:R-:W-:Y:S02]  /*0150*/  LOP3.LUT R6, R7, 0x7ffffff0, RZ, 0xc0, !PT ;  /* 0x7ffffff007067812 */ /* 0x000fe400078ec0ff */
[----:B------:R-:W-:Y:S02]  /*0160*/  MOV R0, RZ ;  /* 0x000000ff00007202 */ /* 0x000fe40000000f00 */
[----:B------:R-:W-:Y:S02]  /*0170*/  MOV R8, R5 ;  /* 0x0000000500087202 */ /* 0x000fe40000000f00 */
[----:B------:R-:W-:Y:S01]  /*0180*/  IADD3 R22, PT, PT, -R6, RZ, RZ ;  /* 0x000000ff06167210 */ /* 0x000fe20007ffe1ff */
[----:B0-----:R-:W-:-:S04]  /*0190*/  UIADD3 UR4, UP0, UPT, UR4, 0x20, URZ ;  /* 0x0000002004047890 */ /* 0x001fc8000ff1e0ff */
[----:B------:R-:W-:-:S12]  /*01a0*/  UIADD3.X UR5, UPT, UPT, URZ, UR5, URZ, UP0, !UPT ;  /* 0x00000005ff057290 */ /* 0x000fd800087fe4ff */
.L_x_12:
[----:B------:R-:W-:Y:S02]  /*01b0*/  MOV R2, UR4 ;  /* 0x0000000400027c02 */ /* 0x000fe40008000f00 */
[----:B------:R-:W-:-:S03]  /*01c0*/  MOV R3, UR5 ;  /* 0x0000000500037c02 */ /* 0x000fc60008000f00 */
[----:B------:R-:W-:-:S05]  /*01d0*/  IMAD.WIDE R2, R8, 0x4, R2 ;  /* 0x0000000408027825 */ /* 0x000fca00078e0202 */
[----:B------:R-:W2:Y:S04]  /*01e0*/  LDG.E R21, desc[UR8][R2.64+-0x20] ;  /* 0xffffe00802157981 */ /* 0x000ea8000c1e1900 */
[----:B------:R-:W3:Y:S04]  /*01f0*/  LDG.E R23, desc[UR8][R2.64+-0x1c] ;  /* 0xffffe40802177981 */ /* 0x000ee8000c1e1900 */
[----:B------:R-:W4:Y:S04]  /*0200*/  LDG.E R25, desc[UR8][R2.64+-0x18] ;  /* 0xffffe80802197981 */ /* 0x000f28000c1e1900 */
[----:B------:R-:W5:Y:S04]  /*0210*/  LDG.E R27, desc[UR8][R2.64+-0x14] ;  /* 0xffffec08021b7981 */ /* 0x000f68000c1e1900 */
        /* <DEDUP_REMOVED lines=11> */
[----:B------:R-:W5:Y:S01]  /*02d0*/  LDG.E R20, desc[UR8][R2.64+0x1c] ;  /* 0x00001c0802147981 */ /* 0x000f62000c1e1900 */
[----:B------:R-:W-:-:S02]  /*02e0*/  IADD3 R22, PT, PT, R22, 0x10, RZ ;  /* 0x0000001016167810 */ /* 0x000fc40007ffe0ff */
[----:B------:R-:W-:Y:S02]  /*02f0*/  IADD3 R8, PT, PT, R8, 0x10, RZ ;  /* 0x0000001008087810 */ /* 0x000fe40007ffe0ff */
[----:B------:R-:W-:Y:S01]  /*0300*/  ISETP.NE.AND P2, PT, R22, RZ, PT ;  /* 0x000000ff1600720c */ /* 0x000fe20003f45270 */
[----:B--2---:R-:W-:-:S04]  /*0310*/  FFMA R0, R21, R21, R0 ;  /* 0x0000001515007223 */ /* 0x004fc80000000000 */
[----:B---3--:R-:W-:-:S04]  /*0320*/  FFMA R0, R23, R23, R0 ;  /* 0x0000001717007223 */ /* 0x008fc80000000000 */
[----:B----4-:R-:W-:-:S04]  /*0330*/  FFMA R0, R25, R25, R0 ;  /* 0x0000001919007223 */ /* 0x010fc80000000000 */
[----:B-----5:R-:W-:-:S04]  /*0340*/  FFMA R0, R27, R27, R0 ;  /* 0x0000001b1b007223 */ /* 0x020fc80000000000 */
[----:B------:R-:W-:-:S04]  /*0350*/  FFMA R19, R19, R19, R0 ;  /* 0x0000001313137223 */ /* 0x000fc80000000000 */
        /* <DEDUP_REMOVED lines=10> */
[----:B------:R-:W-:Y:S01]  /*0400*/  FFMA R0, R20, R20, R9 ;  /* 0x0000001414007223 */ /* 0x000fe20000000009 */
[----:B------:R-:W-:Y:S06]  /*0410*/  @P2 BRA `(.L_x_12) ;  /* 0xfffffffc00642947 */ /* 0x000fec000383ffff */
.L_x_11:
[----:B------:R-:W-:Y:S05]  /*0420*/  @!P1 BRA `(.L_x_10) ;  /* 0x0000000000d09947 */ /* 0x000fea0003800000 */
[----:B------:R-:W-:Y:S02]  /*0430*/  ISETP.GE.U32.AND P1, PT, R24, 0x8, PT ;  /* 0x000000081800780c */ /* 0x000fe40003f26070 */
[----:B------:R-:W-:-:S04]  /*0440*/  LOP3.LUT R8, R7, 0x7, RZ, 0xc0, !PT ;  /* 0x0000000707087812 */ /* 0x000fc800078ec0ff */
[----:B------:R-:W-:-:S07]  /*0450*/  ISETP.NE.AND P2, PT, R8, RZ, PT ;  /* 0x000000ff0800720c */ /* 0x000fce0003f45270 */
[----:B------:R-:W-:Y:S06]  /*0460*/  @!P1 BRA `(.L_x_13) ;  /* 0x0000000000509947 */ /* 0x000fec0003800000 */
[----:B------:R-:W0:Y:S01]  /*0470*/  LDC.64 R2, c[0x0][0x380] ;  /* 0x0000e000ff027b82 */ /* 0x000e220000000a00 */
[----:B------:R-:W-:-:S05]  /*0480*/  IADD3 R9, PT, PT, R5, R6, RZ ;  /* 0x0000000605097210 */ /* 0x000fca0007ffe0ff */
[----:B0-----:R-:W-:-:S05]  /*0490*/  IMAD.WIDE R2, R9, 0x4, R2 ;  /* 0x0000000409027825 */ /* 0x001fca00078e0202 */
[----:B------:R-:W2:Y:S04]  /*04a0*/  LDG.E R9, desc[UR8][R2.64] ;  /* 0x0000000802097981 */ /* 0x000ea8000c1e1900 */
[----:B------:R-:W3:Y:S04]  /*04b0*/  LDG.E R11, desc[UR8][R2.64+0x4] ;  /* 0x00000408020b7981 */ /* 0x000ee8000c1e1900 */
[----:B------:R-:W4:Y:S04]  /*04c0*/  LDG.E R13, desc[UR8][R2.64+0x8] ;  /* 0x00000808020d7981 */ /* 0x000f28000c1e1900 */
[----:B------:R-:W5:Y:S04]  /*04d0*/  LDG.E R15, desc[UR8][R2.64+0xc] ;  /* 0x00000c08020f7981 */ /* 0x000f68000c1e1900 */
[----:B------:R-:W5:Y:S04]  /*04e0*/  LDG.E R17, desc[UR8][R2.64+0x10] ;  /* 0x0000100802117981 */ /* 0x000f68000c1e1900 */
[----:B------:R-:W5:Y:S04]  /*04f0*/  LDG.E R19, desc[UR8][R2.64+0x14] ;  /* 0x0000140802137981 */ /* 0x000f68000c1e1900 */
[----:B------:R-:W5:Y:S04]  /*0500*/  LDG.E R21, desc[UR8][R2.64+0x18] ;  /* 0x0000180802157981 */ /* 0x000f68000c1e1900 */
[----:B------:R-:W5:Y:S01]  /*0510*/  LDG.E R23, desc[UR8][R2.64+0x1c] ;  /* 0x00001c0802177981 */ /* 0x000f62000c1e1900 */
[----:B------:R-:W-:Y:S01]  /*0520*/  IADD3 R6, PT, PT, R6, 0x8, RZ ;  /* 0x0000000806067810 */ /* 0x000fe20007ffe0ff */
[----:B--2---:R-:W-:-:S04]  /*0530*/  FFMA R0, R9, R9, R0 ;  /* 0x0000000909007223 */ /* 0x004fc80000000000 */
[----:B---3--:R-:W-:-:S04]  /*0540*/  FFMA R0, R11, R11, R0 ;  /* 0x0000000b0b007223 */ /* 0x008fc80000000000 */
[----:B----4-:R-:W-:-:S04]  /*0550*/  FFMA R0, R13, R13, R0 ;  /* 0x0000000d0d007223 */ /* 0x010fc80000000000 */
[----:B-----5:R-:W-:-:S04]  /*0560*/  FFMA R0, R15, R15, R0 ;  /* 0x0000000f0f007223 */ /* 0x020fc80000000000 */
[----:B------:R-:W-:-:S04]  /*0570*/  FFMA R0, R17, R17, R0 ;  /* 0x0000001111007223 */ /* 0x000fc80000000000 */
[----:B------:R-:W-:-:S04]  /*0580*/  FFMA R0, R19, R19, R0 ;  /* 0x0000001313007223 */ /* 0x000fc80000000000 */
[----:B------:R-:W-:-:S04]  /*0590*/  FFMA R0, R21, R21, R0 ;  /* 0x0000001515007223 */ /* 0x000fc80000000000 */
[----:B------:R-:W-:-:S07]  /*05a0*/  FFMA R0, R23, R23, R0 ;  /* 0x0000001717007223 */ /* 0x000fce0000000000 */
.L_x_13:
        /* <DEDUP_REMOVED lines=11> */
[----:B------:R-:W5:Y:S01]  /*0660*/  LDG.E R15, desc[UR8][R2.64+0xc] ;  /* 0x00000c08020f7981 */ /* 0x000f62000c1e1900 */
[----:B------:R-:W-:Y:S01]  /*0670*/  IADD3 R6, PT, PT, R6, 0x4, RZ ;  /* 0x0000000406067810 */ /* 0x000fe20007ffe0ff */
[----:B--2---:R-:W-:-:S04]  /*0680*/  FFMA R0, R9, R9, R0 ;  /* 0x0000000909007223 */ /* 0x004fc80000000000 */
[----:B---3--:R-:W-:-:S04]  /*0690*/  FFMA R0, R11, R11, R0 ;  /* 0x0000000b0b007223 */ /* 0x008fc80000000000 */
[----:B----4-:R-:W-:-:S04]  /*06a0*/  FFMA R0, R13, R13, R0 ;  /* 0x0000000d0d007223 */ /* 0x010fc80000000000 */
[----:B-----5:R-:W-:-:S07]  /*06b0*/  FFMA R0, R15, R15, R0 ;  /* 0x0000000f0f007223 */ /* 0x020fce0000000000 */
.L_x_14:
[----:B------:R-:W-:Y:S05]  /*06c0*/  @!P2 BRA `(.L_x_10) ;  /* 0x000000000028a947 */ /* 0x000fea0003800000 */
[----:B------:R-:W0:Y:S01]  /*06d0*/  LDC.64 R8, c[0x0][0x380] ;  /* 0x0000e000ff087b82 */ /* 0x000e220000000a00 */
[----:B------:R-:W-:Y:S02]  /*06e0*/  IADD3 R5, PT, PT, R5, R6, RZ ;  /* 0x0000000605057210 */ /* 0x000fe40007ffe0ff */
[----:B------:R-:W-:-:S07]  /*06f0*/  IADD3 R7, PT, PT, -R7, RZ, RZ ;  /* 0x000000ff07077210 */ /* 0x000fce0007ffe1ff */
.L_x_15:
[----:B0-----:R-:W-:-:S06]  /*0700*/  IMAD.WIDE R2, R5, 0x4, R8 ;  /* 0x0000000405027825 */ /* 0x001fcc00078e0208 */
[----:B------:R-:W2:Y:S01]  /*0710*/  LDG.E R3, desc[UR8][R2.64] ;  /* 0x0000000802037981 */ /* 0x000ea2000c1e1900 */
[----:B------:R-:W-:Y:S02]  /*0720*/  IADD3 R7, PT, PT, R7, 0x1, RZ ;  /* 0x0000000107077810 */ /* 0x000fe40007ffe0ff */
[----:B------:R-:W-:Y:S02]  /*0730*/  IADD3 R5, PT, PT, R5, 0x1, RZ ;  /* 0x0000000105057810 */ /* 0x000fe40007ffe0ff */
[----:B------:R-:W-:Y:S01]  /*0740*/  ISETP.NE.AND P1, PT, R7, RZ, PT ;  /* 0x000000ff0700720c */ /* 0x000fe20003f25270 */
[----:B--2---:R-:W-:-:S12]  /*0750*/  FFMA R0, R3, R3, R0 ;  /* 0x0000000303007223 */ /* 0x004fd80000000000 */
[----:B------:R-:W-:Y:S05]  /*0760*/  @P1 BRA `(.L_x_15) ;  /* 0xfffffffc00e41947 */ /* 0x000fea000383ffff */
.L_x_10:
[----:B------:R-:W-:Y:S01]  /*0770*/  IADD3 R2, PT, PT, R0, -0xd000000, RZ ;  /* 0xf300000000027810 */ /* 0x000fe20007ffe0ff */
[----:B------:R0:W1:Y:S01]  /*0780*/  MUFU.RSQ R5, R0 ;  /* 0x0000000000057308 */ /* 0x0000620000001400 */
[----:B------:R-:W-:Y:S02]  /*0790*/  BSSY.RECONVERGENT B0, `(.L_x_16) ;  /* 0x000000b000007945 */ /* 0x000fe40003800200 */
[----:B------:R-:W-:-:S13]  /*07a0*/  ISETP.GT.U32.AND P1, PT, R2, 0x727fffff, PT ;  /* 0x727fffff0200780c */ /* 0x000fda0003f24070 */
[----:B0-----:R-:W-:Y:S05]  /*07b0*/  @!P1 BRA `(.L_x_17) ;  /* 0x0000000000109947 */ /* 0x001fea0003800000 */
[----:B------:R-:W-:-:S07]  /*07c0*/  MOV R8, 0x7e0 ;  /* 0x000007e000087802 */ /* 0x000fce0000000f00 */
[----:B-1----:R-:W-:Y:S05]  /*07d0*/  CALL.REL.NOINC `($__internal_0_$__cuda_sm20_sqrt_rn_f32_slowpath) ;  /* 0x0000002000287944 */ /* 0x002fea0003c00000 */
[----:B------:R-:W-:Y:S01]  /*07e0*/  MOV R3, R0 ;  /* 0x0000000000037202 */ /* 0x000fe20000000f00 */
[----:B------:R-:W-:Y:S06]  /*07f0*/  BRA `(.L_x_18) ;  /* 0x0000000000107947 */ /* 0x000fec0003800000 */
.L_x_17:
[C---:B-1----:R-:W-:Y:S01]  /*0800*/  FMUL.FTZ R3, R5.reuse, R0 ;  /* 0x0000000005037220 */ /* 0x042fe20000410000 */
[----:B------:R-:W-:-:S03]  /*0810*/  FMUL.FTZ R2, R5, 0.5 ;  /* 0x3f00000005027820 */ /* 0x000fc60000410000 */
[----:B------:R-:W-:-:S04]  /*0820*/  FFMA R0, -R3, R3, R0 ;  /* 0x0000000303007223 */ /* 0x000fc80000000100 */
[----:B------:R-:W-:-:S07]  /*0830*/  FFMA R3, R0, R2, R3 ;  /* 0x0000000200037223 */ /* 0x000fce0000000003 */
.L_x_18:
[----:B------:R-:W-:Y:S05]  /*0840*/  BSYNC.RECONVERGENT B0 ;  /* 0x0000000000007941 */ /* 0x000fea0003800200 */
.L_x_16:
[----:B------:R-:W-:-:S13]  /*0850*/  FSETP.LEU.OR P0, PT, R3, 1.00000001335143196e-10, !P0 ;  /* 0x2edbe6ff0300780b */ /* 0x000fda000470b400 */
[----:B------:R-:W-:Y:S05]  /*0860*/  @P0 EXIT ;  /* 0x000000000000094d */ /* 0x000fea0003800000 */
[----:B------:R-:W0:Y:S01]  /*0870*/  LDCU UR5, c[0x0][0x38c] ;  /* 0x00007180ff0577ac */ /* 0x000e220008000800 */
[----:B------:R-:W-:Y:S01]  /*0880*/  UMOV UR4, URZ ;  /* 0x000000ff00047c82 */ /* 0x000fe20008000000 */
[----:B0-----:R-:W-:Y:S02]  /*0890*/  UISETP.GE.U32.AND UP0, UPT, UR5, 0x10, UPT ;  /* 0x000000100500788c */ /* 0x001fe4000bf06070 */
[----:B------:R-:W-:Y:S01]  /*08a0*/  IMAD R2, R4, UR5, RZ ;  /* 0x0000000504027c24 */ /* 0x000fe2000f8e02ff */
[----:B------:R-:W-:-:S06]  /*08b0*/  ULOP3.LUT UR10, UR5, 0xf, URZ, 0xc0, !UPT ;  /* 0x0000000f050a7892 */ /* 0x000fcc000f8ec0ff */
[----:B------:R-:W-:Y:S06]  /*08c0*/  BRA.U !UP0, `(.L_x_19) ;  /* 0x0000001108307547 */ /* 0x000fec000b800000 */
[----:B------:R-:W0:Y:S01]  /*08d0*/  LDCU.64 UR6, c[0x0][0x380] ;  /* 0x00007000ff0677ac */ /* 0x000e220008000a00 */
[----:B------:R-:W-:Y:S01]  /*08e0*/  MOV R6, R2 ;  /* 0x0000000200067202 */ /* 0x000fe20000000f00 */
[----:B------:R-:W-:-:S04]  /*08f0*/  ULOP3.LUT UR4, UR5, 0x7ffffff0, URZ, 0xc0, !UPT ;  /* 0x7ffffff005047892 */ /* 0x000fc8000f8ec0ff */
[----:B------:R-:W-:Y:S02]  /*0900*/  UIADD3 UR5, UPT, UPT, -UR4, URZ, URZ ;  /* 0x000000ff04057290 */ /* 0x000fe4000fffe1ff */
[----:B0-----:R-:W-:-:S04]  /*0910*/  UIADD3 UR6, UP0, UPT, UR6, 0x20, URZ ;  /* 0x0000002006067890 */ /* 0x001fc8000ff1e0ff */
[----:B------:R-:W-:-:S12]  /*0920*/  UIADD3.X UR7, UPT, UPT, URZ, UR7, URZ, UP0, !UPT ;  /* 0x00000007ff077290 */ /* 0x000fd800087fe4ff */
.L_x_52:
[----:B0-----:R-:W-:Y:S02]  /*0930*/  MOV R4, UR6 ;  /* 0x0000000600047c02 */ /* 0x001fe40008000f00 */
[----:B------:R-:W-:-:S03]  /*0940*/  MOV R5, UR7 ;  /* 0x0000000700057c02 */ /* 0x000fc60008000f00 */
[----:B------:R-:W-:-:S05]  /*0950*/  IMAD.WIDE R4, R6, 0x4, R4 ;  /* 0x0000000406047825 */ /* 0x000fca00078e0204 */
[----:B------:R-:W2:Y:S01]  /*0960*/  LDG.E R0, desc[UR8][R4.64+-0x20] ;  /* 0xffffe00804007981 */ /* 0x000ea2000c1e1900 */
[----:B------:R-:W0:Y:S01]  /*0970*/  MUFU.RCP R8, R3 ;  /* 0x0000000300087308 */ /* 0x000e220000001000 */
[----:B------:R-:W-:Y:S01]  /*0980*/  UIADD3 UR5, UPT, UPT, UR5, 0x10, URZ ;  /* 0x0000001005057890 */ /* 0x000fe2000fffe0ff */
[----:B------:R-:W-:Y:S03]  /*0990*/  BSSY.RECONVERGENT B2, `(.L_x_20) ;  /* 0x000000c000027945 */ /* 0x000fe60003800200 */
[----:B------:R-:W-:Y:S01]  /*09a0*/  UISETP.NE.AND UP0, UPT, UR5, URZ, UPT ;  /* 0x000000ff0500728c */ /* 0x000fe2000bf05270 */
[----:B0-----:R-:W-:-:S04]  /*09b0*/  FFMA R7, R8, -R3, 1 ;  /* 0x3f80000008077423 */ /* 0x001fc80000000803 */
[----:B------:R-:W-:Y:S01]  /*09c0*/  FFMA R7, R8, R7, R8 ;  /* 0x0000000708077223 */ /* 0x000fe20000000008 */
[----:B--2---:R-:W0:Y:S03]  /*09d0*/  FCHK P0, R0, R3 ;  /* 0x0000000300007302 */ /* 0x004e260000000000 */
[----:B------:R-:W-:-:S04]  /*09e0*/  FFMA R8, R0, R7, RZ ;  /* 0x0000000700087223 */ /* 0x000fc800000000ff */
[----:B------:R-:W-:-:S04]  /*09f0*/  FFMA R9, R8, -R3, R0 ;  /* 0x8000000308097223 */ /* 0x000fc80000000000 */
[----:B------:R-:W-:Y:S01]  /*0a00*/  FFMA R7, R7, R9, R8 ;  /* 0x0000000907077223 */ /* 0x000fe20000000008 */
[----:B0-----:R-:W-:Y:S06]  /*0a10*/  @!P0 BRA `(.L_x_21) ;  /* 0x00000000000c8947 */ /* 0x001fec0003800000 */
[----:B------:R-:W-:-:S07]  /*0a20*/  MOV R8, 0xa40 ;  /* 0x00000a4000087802 */ /* 0x000fce0000000f00 */
[----:B------:R-:W-:Y:S05]  /*0a30*/  CALL.REL.NOINC `($__internal_1_$__cuda_sm3x_div_rn_noftz_f32_slowpath) ;  /* 0x0000001c00ec7944 */ /* 0x000fea0003c00000 */
[----:B------:R-:W-:-:S07]  /*0a40*/  MOV R7, R0 ;  /* 0x0000000000077202 */ /* 0x000fce0000000f00 */
.L_x_21:
[----:B------:R-:W-:Y:S05]  /*0a50*/  BSYNC.RECONVERGENT B2 ;  /* 0x0000000000027941 */ /* 0x000fea0003800200 */
.L_x_20:
[----:B------:R-:W2:Y:S01]  /*0a60*/  LDG.E R11, desc[UR8][R4.64+-0x1c] ;  /* 0xffffe408040b7981 */ /* 0x000ea2000c1e1900 */
[----:B------:R-:W0:Y:S01]  /*0a70*/  MUFU.RCP R0, R3 ;  /* 0x0000000300007308 */ /* 0x000e220000001000 */
[----:B------:R-:W-:Y:S02]  /*0a80*/  BSSY.RECONVERGENT B2, `(.L_x_22) ;  /* 0x000000d000027945 */ /* 0x000fe40003800200 */
[----:B------:R1:W-:Y:S01]  /*0a90*/  STG.E desc[UR8][R4.64+-0x20], R7 ;  /* 0xffffe00704007986 */ /* 0x0003e2000c101908 */
[----:B0-----:R-:W-:-:S04]  /*0aa0*/  FFMA R9, R0, -R3, 1 ;  /* 0x3f80000000097423 */ /* 0x001fc80000000803 */
[----:B------:R-:W-:Y:S01]  /*0ab0*/  FFMA R0, R0, R9, R0 ;  /* 0x0000000900007223 */ /* 0x000fe20000000000 */
[----:B--2---:R-:W0:Y:S03]  /*0ac0*/  FCHK P0, R11, R3 ;  /* 0x000000030b007302 */ /* 0x004e260000000000 */
[----:B------:R-:W-:-:S04]  /*0ad0*/  FFMA R8, R0, R11, RZ ;  /* 0x0000000b00087223 */ /* 0x000fc800000000ff */
[----:B------:R-:W-:-:S04]  /*0ae0*/  FFMA R9, R8, -R3, R11 ;  /* 0x8000000308097223 */ /* 0x000fc8000000000b */
[----:B------:R-:W-:Y:S01]  /*0af0*/  FFMA R9, R0, R9, R8 ;  /* 0x0000000900097223 */ /* 0x000fe20000000008 */
[----:B01----:R-:W-:Y:S06]  /*0b00*/  @!P0 BRA `(.L_x_23) ;  /* 0x0000000000108947 */ /* 0x003fec0003800000 */
[----:B------:R-:W-:Y:S02]  /*0b10*/  MOV R0, R11 ;  /* 0x0000000b00007202 */ /* 0x000fe40000000f00 */
[----:B------:R-:W-:-:S07]  /*0b20*/  MOV R8, 0xb40 ;  /* 0x00000b4000087802 */ /* 0x000fce0000000f00 */
[----:B------:R-:W-:Y:S05]  /*0b30*/  CALL.REL.NOINC `($__internal_1_$__cuda_sm3x_div_rn_noftz_f32_slowpath) ;  /* 0x0000001c00ac7944 */ /* 0x000fea0003c00000 */
[----:B------:R-:W-:-:S07]  /*0b40*/  MOV R9, R0 ;  /* 0x0000000000097202 */ /* 0x000fce0000000f00 */
.L_x_23:
[----:B------:R-:W-:Y:S05]  /*0b50*/  BSYNC.RECONVERGENT B2 ;  /* 0x0000000000027941 */ /* 0x000fea0003800200 */
.L_x_22:
        /* <DEDUP_REMOVED lines=15> */
.L_x_25:
[----:B------:R-:W-:Y:S05]  /*0c50*/  BSYNC.RECONVERGENT B2 ;  /* 0x0000000000027941 */ /* 0x000fea0003800200 */
.L_x_24:
        /* <DEDUP_REMOVED lines=15> */
.L_x_27:
[----:B------:R-:W-:Y:S05]  /*0d50*/  BSYNC.RECONVERGENT B2 ;  /* 0x0000000000027941 */ /* 0x000fea0003800200 */
.L_x_26:
        /* <DEDUP_REMOVED lines=15> */
.L_x_29:
[----:B------:R-:W-:Y:S05]  /*0e50*/  BSYNC.RECONVERGENT B2 ;  /* 0x0000000000027941 */ /* 0x000fea0003800200 */
.L_x_28:
        /* <DEDUP_REMOVED lines=15> */
.L_x_31:
[----:B------:R-:W-:Y:S05]  /*0f50*/  BSYNC.RECONVERGENT B2 ;  /* 0x0000000000027941 */ /* 0x000fea0003800200 */
.L_x_30:
        /* <DEDUP_REMOVED lines=15> */
.L_x_33:
[----:B------:R-:W-:Y:S05]  /*1050*/  BSYNC.RECONVERGENT B2 ;  /* 0x0000000000027941 */ /* 0x000fea0003800200 */
.L_x_32:
        /* <DEDUP_REMOVED lines=15> */
.L_x_35:
[----:B------:R-:W-:Y:S05]  /*1150*/  BSYNC.RECONVERGENT B2 ;  /* 0x0000000000027941 */ /* 0x000fea0003800200 */
.L_x_34:
        /* <DEDUP_REMOVED lines=15> */
.L_x_37:
[----:B------:R-:W-:Y:S05]  /*1250*/  BSYNC.RECONVERGENT B2 ;  /* 0x0000000000027941 */ /* 0x000fea0003800200 */
.L_x_36:
        /* <DEDUP_REMOVED lines=15> */
.L_x_39:
[----:B------:R-:W-:Y:S05]  /*1350*/  BSYNC.RECONVERGENT B2 ;  /* 0x0000000000027941 */ /* 0x000fea0003800200 */
.L_x_38:
        /* <DEDUP_REMOVED lines=15> */
.L_x_41:
[----:B------:R-:W-:Y:S05]  /*1450*/  BSYNC.RECONVERGENT B2 ;  /* 0x0000000000027941 */ /* 0x000fea0003800200 */
.L_x_40:
        /* <DEDUP_REMOVED lines=15> */
.L_x_43:
[----:B------:R-:W-:Y:S05]  /*1550*/  BSYNC.RECONVERGENT B2 ;  /* 0x0000000000027941 */ /* 0x000fea0003800200 */
.L_x_42:
        /* <DEDUP_REMOVED lines=15> */
.L_x_45:
[----:B------:R-:W-:Y:S05]  /*1650*/  BSYNC.RECONVERGENT B2 ;  /* 0x0000000000027941 */ /* 0x000fea0003800200 */
.L_x_44:
        /* <DEDUP_REMOVED lines=15> */
.L_x_47:
[----:B------:R-:W-:Y:S05]  /*1750*/  BSYNC.RECONVERGENT B2 ;  /* 0x0000000000027941 */ /* 0x000fea0003800200 */
.L_x_46:
        /* <DEDUP_REMOVED lines=15> */
.L_x_49:
[----:B------:R-:W-:Y:S05]  /*1850*/  BSYNC.RECONVERGENT B2 ;  /* 0x0000000000027941 */ /* 0x000fea0003800200 */
.L_x_48:
        /* <DEDUP_REMOVED lines=15> */
.L_x_51:
[----:B------:R-:W-:Y:S05]  /*1950*/  BSYNC.RECONVERGENT B2 ;  /* 0x0000000000027941 */ /* 0x000fea0003800200 */
.L_x_50:
[----:B------:R0:W-:Y:S01]  /*1960*/  STG.E desc[UR8][R4.64+0x1c], R9 ;  /* 0x00001c0904007986 */ /* 0x0001e2000c101908 */
[----:B------:R-:W-:Y:S01]  /*1970*/  IADD3 R6, PT, PT, R6, 0x10, RZ ;  /* 0x0000001006067810 */ /* 0x000fe20007ffe0ff */
[----:B------:R-:W-:Y:S06]  /*1980*/  BRA.U UP0, `(.L_x_52) ;  /* 0xffffffed00e87547 */ /* 0x000fec000b83ffff */
.L_x_19:
[----:B------:R-:W-:-:S13]  /*1990*/  ISETP.NE.AND P0, PT, RZ, UR10, PT ;  /* 0x0000000aff007c0c */ /* 0x000fda000bf05270 */
[----:B------:R-:W-:Y:S05]  /*19a0*/  @!P0 EXIT ;  /* 0x000000000000894d */ /* 0x000fea0003800000 */
[----:B------:R-:W1:Y:S01]  /*19b0*/  LDCU UR5, c[0x0][0x38c] ;  /* 0x00007180ff0577ac */ /* 0x000e620008000800 */
[----:B------:R-:W-:Y:S02]  /*19c0*/  UISETP.GE.U32.AND UP0, UPT, UR10, 0x8, UPT ;  /* 0x000000080a00788c */ /* 0x000fe4000bf06070 */
[----:B-1----:R-:W-:-:S07]  /*19d0*/  ULOP3.LUT UR5, UR5, 0x7, URZ, 0xc0, !UPT ;  /* 0x0000000705057892 */ /* 0x002fce000f8ec0ff */
[----:B------:R-:W-:Y:S05]  /*19e0*/  BRA.U !UP0, `(.L_x_53) ;  /* 0x0000000908107547 */ /* 0x000fea000b800000 */
[----:B0-----:R-:W0:Y:S01]  /*19f0*/  LDC.64 R4, c[0x0][0x380] ;  /* 0x0000e000ff047b82 */ /* 0x001e220000000a00 */
[----:B------:R-:W-:-:S05]  /*1a00*/  IADD3 R7, PT, PT, R2, UR4, RZ ;  /* 0x0000000402077c10 */ /* 0x000fca000fffe0ff */
[----:B0-----:R-:W-:-:S05]  /*1a10*/  IMAD.WIDE R4, R7, 0x4, R4 ;  /* 0x0000000407047825 */ /* 0x001fca00078e0204 */
[----:B------:R-:W2:Y:S01]  /*1a20*/  LDG.E R9, desc[UR8][R4.64] ;  /* 0x0000000804097981 */ /* 0x000ea2000c1e1900 */
[----:B------:R-:W0:Y:S01]  /*1a30*/  MUFU.RCP R0, R3 ;  /* 0x0000000300007308 */ /* 0x000e220000001000 */
[----:B------:R-:W-:Y:S01]  /*1a40*/  BSSY.RECONVERGENT B2, `(.L_x_54) ;  /* 0x000000c000027945 */ /* 0x000fe20003800200 */
[----:B0-----:R-:W-:-:S04]  /*1a50*/  FFMA R7, R0, -R3, 1 ;  /* 0x3f80000000077423 */ /* 0x001fc80000000803 */
[----:B------:R-:W-:Y:S02]  /*1a60*/  FFMA R0, R0, R7, R0 ;  /* 0x0000000700007223 */ /* 0x000fe40000000000 */
[----:B--2---:R-:W0:Y:S02]  /*1a70*/  FCHK P0, R9, R3 ;  /* 0x0000000309007302 */ /* 0x004e240000000000 */
[----:B------:R-:W-:-:S04]  /*1a80*/  FFMA R6, R0, R9, RZ ;  /* 0x0000000900067223 */ /* 0x000fc800000000ff */
[----:B------:R-:W-:-:S04]  /*1a90*/  FFMA R7, R6, -R3, R9 ;  /* 0x8000000306077223 */ /* 0x000fc80000000009 */
[----:B------:R-:W-:Y:S01]  /*1aa0*/  FFMA R7, R0, R7, R6 ;  /* 0x0000000700077223 */ /* 0x000fe20000000006 */
[----:B0-----:R-:W-:Y:S06]  /*1ab0*/  @!P0 BRA `(.L_x_55) ;  /* 0x0000000000108947 */ /* 0x001fec0003800000 */
[----:B------:R-:W-:Y:S02]  /*1ac0*/  MOV R0, R9 ;  /* 0x0000000900007202 */ /* 0x000fe40000000f00 */
[----:B------:R-:W-:-:S07]  /*1ad0*/  MOV R8, 0x1af0 ;  /* 0x00001af000087802 */ /* 0x000fce0000000f00 */
[----:B------:R-:W-:Y:S05]  /*1ae0*/  CALL.REL.NOINC `($__internal_1_$__cuda_sm3x_div_rn_noftz_f32_slowpath) ;  /* 0x0000000c00c07944 */ /* 0x000fea0003c00000 */
[----:B------:R-:W-:-:S07]  /*1af0*/  MOV R7, R0 ;  /* 0x0000000000077202 */ /* 0x000fce0000000f00 */
.L_x_55:
[----:B------:R-:W-:Y:S05]  /*1b00*/  BSYNC.RECONVERGENT B2 ;  /* 0x0000000000027941 */ /* 0x000fea0003800200 */
.L_x_54:
        /* <DEDUP_REMOVED lines=15> */
.L_x_57:
[----:B------:R-:W-:Y:S05]  /*1c00*/  BSYNC.RECONVERGENT B2 ;  /* 0x0000000000027941 */ /* 0x000fea0003800200 */
.L_x_56:
        /* <DEDUP_REMOVED lines=15> */
.L_x_59:
[----:B------:R-:W-:Y:S05]  /*1d00*/  BSYNC.RECONVERGENT B2 ;  /* 0x0000000000027941 */ /* 0x000fea0003800200 */
.L_x_58:
        /* <DEDUP_REMOVED lines=15> */
.L_x_61:
[----:B------:R-:W-:Y:S05]  /*1e00*/  BSYNC.RECONVERGENT B2 ;  /* 0x0000000000027941 */ /* 0x000fea0003800200 */
.L_x_60:
        /* <DEDUP_REMOVED lines=15> */
.L_x_63:
[----:B------:R-:W-:Y:S05]  /*1f00*/  BSYNC.RECONVERGENT B2 ;  /* 0x0000000000027941 */ /* 0x000fea0003800200 */
.L_x_62:
        /* <DEDUP_REMOVED lines=15> */
.L_x_65:
[----:B------:R-:W-:Y:S05]  /*2000*/  BSYNC.RECONVERGENT B2 ;  /* 0x0000000000027941 */ /* 0x000fea0003800200 */
.L_x_64:
        /* <DEDUP_REMOVED lines=15> */
.L_x_67:
[----:B------:R-:W-:Y:S05]  /*2100*/  BSYNC.RECONVERGENT B2 ;  /* 0x0000000000027941 */ /* 0x000fea0003800200 */
.L_x_66:
        /* <DEDUP_REMOVED lines=15> */
.L_x_69:
[----:B------:R-:W-:Y:S05]  /*2200*/  BSYNC.RECONVERGENT B2 ;  /* 0x0000000000027941 */ /* 0x000fea0003800200 */
.L_x_68:
[----:B------:R1:W-:Y:S01]  /*2210*/  STG.E desc[UR8][R4.64+0x1c], R9 ;  /* 0x00001c0904007986 */ /* 0x0003e2000c101908 */
[----:B------:R-:W-:-:S12]  /*2220*/  UIADD3 UR4, UPT, UPT, UR4, 0x8, URZ ;  /* 0x0000000804047890 */ /* 0x000fd8000fffe0ff */
.L_x_53:
[----:B------:R-:W-:-:S13]  /*2230*/  ISETP.NE.AND P0, PT, RZ, UR5, PT ;  /* 0x00000005ff007c0c */ /* 0x000fda000bf05270 */
[----:B------:R-:W-:Y:S05]  /*2240*/  @!P0 EXIT ;  /* 0x000000000000894d */ /* 0x000fea0003800000 */
[----:B------:R-:W2:Y:S01]  /*2250*/  LDCU UR6, c[0x0][0x38c] ;  /* 0x00007180ff0677ac */ /* 0x000ea20008000800 */
[----:B------:R-:W-:Y:S02]  /*2260*/  UISETP.GE.U32.AND UP0, UPT, UR5, 0x4, UPT ;  /* 0x000000040500788c */ /* 0x000fe4000bf06070 */
[----:B--2---:R-:W-:-:S07]  /*2270*/  ULOP3.LUT UR6, UR6, 0x3, URZ, 0xc0, !UPT ;  /* 0x0000000306067892 */ /* 0x004fce000f8ec0ff */
[----:B------:R-:W-:Y:S05]  /*2280*/  BRA.U !UP0, `(.L_x_70) ;  /* 0x0000000508107547 */ /* 0x000fea000b800000 */
[----:B01----:R-:W0:Y:S01]  /*2290*/  LDC.64 R4, c[0x0][0x380] ;  /* 0x0000e000ff047b82 */ /* 0x003e220000000a00 */
        /* <DEDUP_REMOVED lines=16> */
.L_x_72:
[----:B------:R-:W-:Y:S05]  /*23a0*/  BSYNC.RECONVERGENT B2 ;  /* 0x0000000000027941 */ /* 0x000fea0003800200 */
.L_x_71:
        /* <DEDUP_REMOVED lines=15> */
.L_x_74:
[----:B------:R-:W-:Y:S05]  /*24a0*/  BSYNC.RECONVERGENT B2 ;  /* 0x0000000000027941 */ /* 0x000fea0003800200 */
.L_x_73:
        /* <DEDUP_REMOVED lines=15> */
.L_x_76:
[----:B------:R-:W-:Y:S05]  /*25a0*/  BSYNC.RECONVERGENT B2 ;  /* 0x0000000000027941 */ /* 0x000fea0003800200 */
.L_x_75:
        /* <DEDUP_REMOVED lines=15> */
.L_x_78:
[----:B------:R-:W-:Y:S05]  /*26a0*/  BSYNC.RECONVERGENT B2 ;  /* 0x0000000000027941 */ /* 0x000fea0003800200 */
.L_x_77:
[----:B------:R2:W-:Y:S01]  /*26b0*/  STG.E desc[UR8][R4.64+0xc], R9 ;  /* 0x00000c0904007986 */ /* 0x0005e2000c101908 */
[----:B------:R-:W-:-:S12]  /*26c0*/  UIADD3 UR4, UPT, UPT, UR4, 0x4, URZ ;  /* 0x0000000404047890 */ /* 0x000fd8000fffe0ff */
.L_x_70:
[----:B------:R-:W-:-:S13]  /*26d0*/  ISETP.NE.AND P0, PT, RZ, UR6, PT ;  /* 0x00000006ff007c0c */ /* 0x000fda000bf05270 */
[----:B------:R-:W-:Y:S05]  /*26e0*/  @!P0 EXIT ;  /* 0x000000000000894d */ /* 0x000fea0003800000 */
[----:B012---:R-:W0:Y:S01]  /*26f0*/  LDC.64 R4, c[0x0][0x380] ;  /* 0x0000e000ff047b82 */ /* 0x007e220000000a00 */
[----:B------:R-:W-:Y:S01]  /*2700*/  IADD3 R11, PT, PT, R2, UR4, RZ ;  /* 0x00000004020b7c10 */ /* 0x000fe2000fffe0ff */
[----:B------:R-:W-:-:S12]  /*2710*/  UIADD3 UR5, UPT, UPT, -UR6, URZ, URZ ;  /* 0x000000ff06057290 */ /* 0x000fd8000fffe1ff */
.L_x_81:
[----:B01----:R-:W-:-:S05]  /*2720*/  IMAD.WIDE R6, R11, 0x4, R4 ;  /* 0x000000040b067825 */ /* 0x003fca00078e0204 */
        /* <DEDUP_REMOVED lines=16> */
.L_x_80:
[----:B------:R-:W-:Y:S05]  /*2830*/  BSYNC.RECONVERGENT B2 ;  /* 0x0000000000027941 */ /* 0x000fea0003800200 */
.L_x_79:
[----:B------:R1:W-:Y:S01]  /*2840*/  STG.E desc[UR8][R6.64], R9 ;  /* 0x0000000906007986 */ /* 0x0003e2000c101908 */
[----:B------:R-:W-:Y:S01]  /*2850*/  IADD3 R11, PT, PT, R11, 0x1, RZ ;  /* 0x000000010b0b7810 */ /* 0x000fe20007ffe0ff */
[----:B------:R-:W-:Y:S06]  /*2860*/  BRA.U UP0, `(.L_x_81) ;  /* 0xfffffffd00ac7547 */ /* 0x000fec000b83ffff */
[----:B------:R-:W-:Y:S05]  /*2870*/  EXIT ;  /* 0x000000000000794d */ /* 0x000fea0003800000 */
        .weak           $__internal_0_$__cuda_sm20_sqrt_rn_f32_slowpath
        .type           $__internal_0_$__cuda_sm20_sqrt_rn_f32_slowpath,@function
        .size           $__internal_0_$__cuda_sm20_sqrt_rn_f32_slowpath,($__internal_1_$__cuda_sm3x_div_rn_noftz_f32_slowpath - $__internal_0_$__cuda_sm20_sqrt_rn_f32_slowpath)
$__internal_0_$__cuda_sm20_sqrt_rn_f32_slowpath:
[----:B------:R-:W-:-:S13]  /*2880*/  LOP3.LUT P1, RZ, R0, 0x7fffffff, RZ, 0xc0, !PT ;  /* 0x7fffffff00ff7812 */ /* 0x000fda000782c0ff */
[----:B------:R-:W-:Y:S01]  /*2890*/  @!P1 MOV R2, R0 ;  /* 0x0000000000029202 */ /* 0x000fe20000000f00 */
[----:B------:R-:W-:Y:S06]  /*28a0*/  @!P1 BRA `(.L_x_82) ;  /* 0x0000000000409947 */ /* 0x000fec0003800000 */
[----:B------:R-:W-:-:S13]  /*28b0*/  FSETP.GEU.FTZ.AND P1, PT, R0, RZ, PT ;  /* 0x000000ff0000720b */ /* 0x000fda0003f3e000 */
[----:B------:R-:W-:Y:S01]  /*28c0*/  @!P1 MOV R2, 0x7fffffff ;  /* 0x7fffffff00029802 */ /* 0x000fe20000000f00 */
[----:B------:R-:W-:Y:S06]  /*28d0*/  @!P1 BRA `(.L_x_82) ;  /* 0x0000000000349947 */ /* 0x000fec0003800000 */
[----:B------:R-:W-:-:S13]  /*28e0*/  FSETP.GTU.FTZ.AND P1, PT, |R0|, +INF , PT ;  /* 0x7f8000000000780b */ /* 0x000fda0003f3c200 */
[----:B------:R-:W-:Y:S01]  /*28f0*/  @P1 FADD.FTZ R2, R0, 1 ;  /* 0x3f80000000021421 */ /* 0x000fe20000010000 */
[----:B------:R-:W-:Y:S06]  /*2900*/  @P1 BRA `(.L_x_82) ;  /* 0x0000000000281947 */ /* 0x000fec0003800000 */
[----:B------:R-:W-:-:S13]  /*2910*/  FSETP.NEU.FTZ.AND P1, PT, |R0|, +INF , PT ;  /* 0x7f8000000000780b */ /* 0x000fda0003f3d200 */
[----:B------:R-:W-:-:S04]  /*2920*/  @P1 FFMA R3, R0, 1.84467440737095516160e+19, RZ ;  /* 0x5f80000000031823 */ /* 0x000fc800000000ff */
[----:B------:R-:W0:Y:S02]  /*2930*/  @P1 MUFU.RSQ R2, R3 ;  /* 0x0000000300021308 */ /* 0x000e240000001400 */
[----:B0-----:R-:W-:Y:S01]  /*2940*/  @P1 FMUL.FTZ R6, R3, R2 ;  /* 0x0000000203061220 */ /* 0x001fe20000410000 */
[----:B------:R-:W-:Y:S01]  /*2950*/  @P1 FMUL.FTZ R7, R2, 0.5 ;  /* 0x3f00000002071820 */ /* 0x000fe20000410000 */
[----:B------:R-:W-:Y:S02]  /*2960*/  @!P1 MOV R2, R0 ;  /* 0x0000000000029202 */ /* 0x000fe40000000f00 */
[----:B------:R-:W-:-:S04]  /*2970*/  @P1 FADD.FTZ R5, -R6, -RZ ;  /* 0x800000ff06051221 */ /* 0x000fc80000010100 */
[----:B------:R-:W-:-:S04]  /*2980*/  @P1 FFMA R5, R6, R5, R3 ;  /* 0x0000000506051223 */ /* 0x000fc80000000003 */
[----:B------:R-:W-:-:S04]  /*2990*/  @P1 FFMA R5, R5, R7, R6 ;  /* 0x0000000705051223 */ /* 0x000fc80000000006 */
[----:B------:R-:W-:-:S07]  /*29a0*/  @P1 FMUL.FTZ R2, R5, 2.3283064365386962891e-10 ;  /* 0x2f80000005021820 */ /* 0x000fce0000410000 */
.L_x_82:
[----:B------:R-:W-:Y:S01]  /*29b0*/  HFMA2 R3, -RZ, RZ, 0, 0 ;  /* 0x00000000ff037431 */ /* 0x000fe200000001ff */
[----:B------:R-:W-:Y:S02]  /*29c0*/  MOV R0, R2 ;  /* 0x0000000200007202 */ /* 0x000fe40000000f00 */
[----:B------:R-:W-:-:S04]  /*29d0*/  MOV R2, R8 ;  /* 0x0000000800027202 */ /* 0x000fc80000000f00 */
[----:B------:R-:W-:Y:S05]  /*29e0*/  RET.REL.NODEC R2 `(_Z16normalize_kernelPfii) ;  /* 0xffffffd402847950 */ /* 0x000fea0003c3ffff */
        .weak           $__internal_1_$__cuda_sm3x_div_rn_noftz_f32_slowpath
        .type           $__internal_1_$__cuda_sm3x_div_rn_noftz_f32_slowpath,@function
        .size           $__internal_1_$__cuda_sm3x_div_rn_noftz_f32_slowpath,(.L_x_99 - $__internal_1_$__cuda_sm3x_div_rn_noftz_f32_slowpath)
$__internal_1_$__cuda_sm3x_div_rn_noftz_f32_slowpath:
[----:B------:R-:W-:Y:S01]  /*29f0*/  SHF.R.U32.HI R9, RZ, 0x17, R3 ;  /* 0x00000017ff097819 */ /* 0x000fe20000011603 */
[----:B------:R-:W-:Y:S01]  /*2a00*/  BSSY.RECONVERGENT B0, `(.L_x_83) ;  /* 0x0000063000007945 */ /* 0x000fe20003800200 */
[----:B------:R-:W-:Y:S02]  /*2a10*/  SHF.R.U32.HI R10, RZ, 0x17, R0 ;  /* 0x00000017ff0a7819 */ /* 0x000fe40000011600 */
[----:B------:R-:W-:Y:S02]  /*2a20*/  LOP3.LUT R9, R9, 0xff, RZ, 0xc0, !PT ;  /* 0x000000ff09097812 */ /* 0x000fe400078ec0ff */
[----:B------:R-:W-:Y:S02]  /*2a30*/  LOP3.LUT R14, R10, 0xff, RZ, 0xc0, !PT ;  /* 0x000000ff0a0e7812 */ /* 0x000fe400078ec0ff */
[----:B------:R-:W-:Y:S02]  /*2a40*/  IADD3 R15, PT, PT, R9, -0x1, RZ ;  /* 0xffffffff090f7810 */ /* 0x000fe40007ffe0ff */
[----:B------:R-:W-:-:S02]  /*2a50*/  IADD3 R12, PT, PT, R14, -0x1, RZ ;  /* 0xffffffff0e0c7810 */ /* 0x000fc40007ffe0ff */
[----:B------:R-:W-:Y:S02]  /*2a60*/  ISETP.GT.U32.AND P0, PT, R15, 0xfd, PT ;  /* 0x000000fd0f00780c */ /* 0x000fe40003f04070 */
[----:B------:R-:W-:Y:S02]  /*2a70*/  MOV R13, R3 ;  /* 0x00000003000d7202 */ /* 0x000fe40000000f00 */
[----:B------:R-:W-:-:S13]  /*2a80*/  ISETP.GT.U32.OR P0, PT, R12, 0xfd, P0 ;  /* 0x000000fd0c00780c */ /* 0x000fda0000704470 */
[----:B------:R-:W-:Y:S01]  /*2a90*/  @!P0 MOV R10, RZ ;  /* 0x000000ff000a8202 */ /* 0x000fe20000000f00 */
[----:B------:R-:W-:Y:S06]  /*2aa0*/  @!P0 BRA `(.L_x_84) ;  /* 0x00000000005c8947 */ /* 0x000fec0003800000 */
[----:B------:R-:W-:Y:S02]  /*2ab0*/  FSETP.GTU.FTZ.AND P0, PT, |R0|, +INF , PT ;  /* 0x7f8000000000780b */ /* 0x000fe40003f1c200 */
[----:B------:R-:W-:-:S04]  /*2ac0*/  FSETP.GTU.FTZ.AND P1, PT, |R3|, +INF , PT ;  /* 0x7f8000000300780b */ /* 0x000fc80003f3c200 */
[----:B------:R-:W-:-:S13]  /*2ad0*/  PLOP3.LUT P0, PT, P0, P1, PT, 0xf8, 0x8f ;  /* 0x00000000008f781c */ /* 0x000fda0000703f70 */
[----:B------:R-:W-:Y:S05]  /*2ae0*/  @P0 BRA `(.L_x_85) ;  /* 0x00000004004c0947 */ /* 0x000fea0003800000 */
[----:B------:R-:W-:-:S13]  /*2af0*/  LOP3.LUT P0, RZ, R13, 0x7fffffff, R0, 0xc8, !PT ;  /* 0x7fffffff0dff7812 */ /* 0x000fda000780c800 */
[----:B------:R-:W-:Y:S05]  /*2b00*/  @!P0 BRA `(.L_x_86) ;  /* 0x00000004003c8947 */ /* 0x000fea0003800000 */
[C---:B------:R-:W-:Y:S02]  /*2b10*/  FSETP.NEU.FTZ.AND P2, PT, |R0|.reuse, +INF , PT ;  /* 0x7f8000000000780b */ /* 0x040fe40003f5d200 */
[----:B------:R-:W-:Y:S02]  /*2b20*/  FSETP.NEU.FTZ.AND P1, PT, |R3|, +INF , PT ;  /* 0x7f8000000300780b */ /* 0x000fe40003f3d200 */
[----:B------:R-:W-:-:S11]  /*2b30*/  FSETP.NEU.FTZ.AND P0, PT, |R0|, +INF , PT ;  /* 0x7f8000000000780b */ /* 0x000fd60003f1d200 */
[----:B------:R-:W-:Y:S05]  /*2b40*/  @!P1 BRA !P2, `(.L_x_86) ;  /* 0x00000004002c9947 */ /* 0x000fea0005000000 */
[----:B------:R-:W-:-:S04]  /*2b50*/  LOP3.LUT P2, RZ, R0, 0x7fffffff, RZ, 0xc0, !PT ;  /* 0x7fffffff00ff7812 */ /* 0x000fc8000784c0ff */
[----:B------:R-:W-:-:S13]  /*2b60*/  PLOP3.LUT P1, PT, P1, P2, PT, 0x2f, 0xf2 ;  /* 0x0000000000f2781c */ /* 0x000fda0000f24577 */
[----:B------:R-:W-:Y:S05]  /*2b70*/  @P1 BRA `(.L_x_87) ;  /* 0x0000000400181947 */ /* 0x000fea0003800000 */
[----:B------:R-:W-:-:S04]  /*2b80*/  LOP3.LUT P1, RZ, R13, 0x7fffffff, RZ, 0xc0, !PT ;  /* 0x7fffffff0dff7812 */ /* 0x000fc8000782c0ff */
[----:B------:R-:W-:-:S13]  /*2b90*/  PLOP3.LUT P0, PT, P0, P1, PT, 0x2f, 0xf2 ;  /* 0x0000000000f2781c */ /* 0x000fda0000702577 */
[----:B------:R-:W-:Y:S05]  /*2ba0*/  @P0 BRA `(.L_x_88) ;  /* 0x0000000400000947 */ /* 0x000fea0003800000 */
[----:B------:R-:W-:Y:S02]  /*2bb0*/  ISETP.GE.AND P0, PT, R12, RZ, PT ;  /* 0x000000ff0c00720c */ /* 0x000fe40003f06270 */
[----:B------:R-:W-:-:S11]  /*2bc0*/  ISETP.GE.AND P1, PT, R15, RZ, PT ;  /* 0x000000ff0f00720c */ /* 0x000fd60003f26270 */
[----:B------:R-:W-:Y:S01]  /*2bd0*/  @P0 MOV R10, RZ ;  /* 0x000000ff000a0202 */ /* 0x000fe20000000f00 */
[----:B------:R-:W-:Y:S01]  /*2be0*/  @!P0 FFMA R0, R0, 1.84467440737095516160e+19, RZ ;  /* 0x5f80000000008823 */ /* 0x000fe200000000ff */
[----:B------:R-:W-:Y:S01]  /*2bf0*/  @!P0 MOV R10, 0xffffffc0 ;  /* 0xffffffc0000a8802 */ /* 0x000fe20000000f00 */
[----:B------:R-:W-:-:S03]  /*2c00*/  @!P1 FFMA R13, R3, 1.84467440737095516160e+19, RZ ;  /* 0x5f800000030d9823 */ /* 0x000fc600000000ff */
[----:B------:R-:W-:-:S07]  /*2c10*/  @!P1 IADD3 R10, PT, PT, R10, 0x40, RZ ;  /* 0x000000400a0a9810 */ /* 0x000fce0007ffe0ff */
.L_x_84:
[----:B------:R-:W-:Y:S01]  /*2c20*/  LEA R12, R9, 0xc0800000, 0x17 ;  /* 0xc0800000090c7811 */ /* 0x000fe200078eb8ff */
[----:B------:R-:W-:Y:S01]  /*2c30*/  BSSY.RECONVERGENT B1, `(.L_x_89) ;  /* 0x0000036000017945 */ /* 0x000fe20003800200 */
[----:B------:R-:W-:Y:S02]  /*2c40*/  IADD3 R14, PT, PT, R14, -0x7f, RZ ;  /* 0xffffff810e0e7810 */ /* 0x000fe40007ffe0ff */
[----:B------:R-:W-:-:S03]  /*2c50*/  IADD3 R16, PT, PT, -R12, R13, RZ ;  /* 0x0000000d0c107210 */ /* 0x000fc60007ffe1ff */
[----:B------:R-:W-:Y:S01]  /*2c60*/  IMAD R0, R14, -0x800000, R0 ;  /* 0xff8000000e007824 */ /* 0x000fe200078e0200 */
[----:B------:R-:W0:Y:S01]  /*2c70*/  MUFU.RCP R13, R16 ;  /* 0x00000010000d7308 */ /* 0x000e220000001000 */
[----:B------:R-:W-:-:S04]  /*2c80*/  FADD.FTZ R15, -R16, -RZ ;  /* 0x800000ff100f7221 */ /* 0x000fc80000010100 */
[----:B0-----:R-:W-:-:S04]  /*2c90*/  FFMA R12, R13, R15, 1 ;  /* 0x3f8000000d0c7423 */ /* 0x001fc8000000000f */
[----:B------:R-:W-:-:S04]  /*2ca0*/  FFMA R13, R13, R12, R13 ;  /* 0x0000000c0d0d7223 */ /* 0x000fc8000000000d */
[----:B------:R-:W-:-:S04]  /*2cb0*/  FFMA R12, R0, R13, RZ ;  /* 0x0000000d000c7223 */ /* 0x000fc800000000ff */
[----:B------:R-:W-:-:S04]  /*2cc0*/  FFMA R17, R15, R12, R0 ;  /* 0x0000000c0f117223 */ /* 0x000fc80000000000 */
[----:B------:R-:W-:Y:S01]  /*2cd0*/  FFMA R12, R13, R17, R12 ;  /* 0x000000110d0c7223 */ /* 0x000fe2000000000c */
[----:B------:R-:W-:-:S03]  /*2ce0*/  IADD3 R17, PT, PT, R14, 0x7f, -R9 ;  /* 0x0000007f0e117810 */ /* 0x000fc60007ffe809 */
[----:B------:R-:W-:Y:S01]  /*2cf0*/  FFMA R15, R15, R12, R0 ;  /* 0x0000000c0f0f7223 */ /* 0x000fe20000000000 */
[----:B------:R-:W-:-:S03]  /*2d00*/  IADD3 R17, PT, PT, R17, R10, RZ ;  /* 0x0000000a11117210 */ /* 0x000fc60007ffe0ff */
[----:B------:R-:W-:-:S05]  /*2d10*/  FFMA R0, R13, R15, R12 ;  /* 0x0000000f0d007223 */ /* 0x000fca000000000c */
[----:B------:R-:W-:-:S04]  /*2d20*/  SHF.R.U32.HI R9, RZ, 0x17, R0 ;  /* 0x00000017ff097819 */ /* 0x000fc80000011600 */
[----:B------:R-:W-:-:S04]  /*2d30*/  LOP3.LUT R9, R9, 0xff, RZ, 0xc0, !PT ;  /* 0x000000ff09097812 */ /* 0x000fc800078ec0ff */
[----:B------:R-:W-:-:S04]  /*2d40*/  IADD3 R14, PT, PT, R9, R17, RZ ;  /* 0x00000011090e7210 */ /* 0x000fc80007ffe0ff */
[----:B------:R-:W-:-:S04]  /*2d50*/  IADD3 R9, PT, PT, R14, -0x1, RZ ;  /* 0xffffffff0e097810 */ /* 0x000fc80007ffe0ff */
[----:B------:R-:W-:-:S13]  /*2d60*/  ISETP.GE.U32.AND P0, PT, R9, 0xfe, PT ;  /* 0x000000fe0900780c */ /* 0x000fda0003f06070 */
[----:B------:R-:W-:Y:S05]  /*2d70*/  @!P0 BRA `(.L_x_90) ;  /* 0x0000000000808947 */ /* 0x000fea0003800000 */
[----:B------:R-:W-:-:S13]  /*2d80*/  ISETP.GT.AND P0, PT, R14, 0xfe, PT ;  /* 0x000000fe0e00780c */ /* 0x000fda0003f04270 */
[----:B------:R-:W-:Y:S05]  /*2d90*/  @P0 BRA `(.L_x_91) ;  /* 0x00000000006c0947 */ /* 0x000fea0003800000 */
[----:B------:R-:W-:-:S13]  /*2da0*/  ISETP.GE.AND P0, PT, R14, 0x1, PT ;  /* 0x000000010e00780c */ /* 0x000fda0003f06270 */
[----:B------:R-:W-:Y:S05]  /*2db0*/  @P0 BRA `(.L_x_92) ;  /* 0x0000000000740947 */ /* 0x000fea0003800000 */
[----:B------:R-:W-:Y:S02]  /*2dc0*/  ISETP.GE.AND P0, PT, R14, -0x18, PT ;  /* 0xffffffe80e00780c */ /* 0x000fe40003f06270 */
[----:B------:R-:W-:-:S11]  /*2dd0*/  LOP3.LUT R0, R0, 0x80000000, RZ, 0xc0, !PT ;  /* 0x8000000000007812 */ /* 0x000fd600078ec0ff */
[----:B------:R-:W-:Y:S05]  /*2de0*/  @!P0 BRA `(.L_x_92) ;  /* 0x0000000000688947 */ /* 0x000fea0003800000 */
[-CC-:B------:R-:W-:Y:S01]  /*2df0*/  FFMA.RZ R9, R13, R15.reuse, R12.reuse ;  /* 0x0000000f0d097223 */ /* 0x180fe2000000c00c */
[C---:B------:R-:W-:Y:S02]  /*2e00*/  ISETP.NE.AND P2, PT, R14.reuse, RZ, PT ;  /* 0x000000ff0e00720c */ /* 0x040fe40003f45270 */
[C---:B------:R-:W-:Y:S02]  /*2e10*/  ISETP.NE.AND P1, PT, R14.reuse, RZ, PT ;  /* 0x000000ff0e00720c */ /* 0x040fe40003f25270 */
[----:B------:R-:W-:Y:S01]  /*2e20*/  LOP3.LUT R10, R9, 0x7fffff, RZ, 0xc0, !PT ;  /* 0x007fffff090a7812 */ /* 0x000fe200078ec0ff */
[CCC-:B------:R-:W-:Y:S01]  /*2e30*/  FFMA.RP R9, R13.reuse, R15.reuse, R12.reuse ;  /* 0x0000000f0d097223 */ /* 0x1c0fe2000000800c */
[----:B------:R-:W-:Y:S01]  /*2e40*/  FFMA.RM R12, R13, R15, R12 ;  /* 0x0000000f0d0c7223 */ /* 0x000fe2000000400c */
[----:B------:R-:W-:Y:S02]  /*2e50*/  IADD3 R13, PT, PT, R14, 0x20, RZ ;  /* 0x000000200e0d7810 */ /* 0x000fe40007ffe0ff */
[----:B------:R-:W-:-:S02]  /*2e60*/  LOP3.LUT R10, R10, 0x800000, RZ, 0xfc, !PT ;  /* 0x008000000a0a7812 */ /* 0x000fc400078efcff */
[----:B------:R-:W-:Y:S02]  /*2e70*/  IADD3 R14, PT, PT, -R14, RZ, RZ ;  /* 0x000000ff0e0e7210 */ /* 0x000fe40007ffe1ff */
[----:B------:R-:W-:Y:S02]  /*2e80*/  SHF.L.U32 R13, R10, R13, RZ ;  /* 0x0000000d0a0d7219 */ /* 0x000fe400000006ff */
[----:B------:R-:W-:Y:S02]  /*2e90*/  FSETP.NEU.FTZ.AND P0, PT, R9, R12, PT ;  /* 0x0000000c0900720b */ /* 0x000fe40003f1d000 */
[----:B------:R-:W-:Y:S02]  /*2ea0*/  SEL R9, R14, RZ, P2 ;  /* 0x000000ff0e097207 */ /* 0x000fe40001000000 */
[----:B------:R-:W-:Y:S02]  /*2eb0*/  ISETP.NE.AND P1, PT, R13, RZ, P1 ;  /* 0x000000ff0d00720c */ /* 0x000fe40000f25270 */
[----:B------:R-:W-:-:S02]  /*2ec0*/  SHF.R.U32.HI R9, RZ, R9, R10 ;  /* 0x00000009ff097219 */ /* 0x000fc4000001160a */
[----:B------:R-:W-:Y:S02]  /*2ed0*/  PLOP3.LUT P0, PT, P0, P1, PT, 0xf8, 0x8f ;  /* 0x00000000008f781c */ /* 0x000fe40000703f70 */
[----:B------:R-:W-:Y:S02]  /*2ee0*/  SHF.R.U32.HI R13, RZ, 0x1, R9 ;  /* 0x00000001ff0d7819 */ /* 0x000fe40000011609 */
[----:B------:R-:W-:-:S04]  /*2ef0*/  SEL R10, RZ, 0x1, !P0 ;  /* 0x00000001ff0a7807 */ /* 0x000fc80004000000 */
[----:B------:R-:W-:-:S04]  /*2f00*/  LOP3.LUT R10, R10, 0x1, R13, 0xf8, !PT ;  /* 0x000000010a0a7812 */ /* 0x000fc800078ef80d */
[----:B------:R-:W-:-:S04]  /*2f10*/  LOP3.LUT R10, R10, R9, RZ, 0xc0, !PT ;  /* 0x000000090a0a7212 */ /* 0x000fc800078ec0ff */
[----:B------:R-:W-:-:S04]  /*2f20*/  IADD3 R13, PT, PT, R13, R10, RZ ;  /* 0x0000000a0d0d7210 */ /* 0x000fc80007ffe0ff */
[----:B------:R-:W-:Y:S01]  /*2f30*/  LOP3.LUT R0, R13, R0, RZ, 0xfc, !PT ;  /* 0x000000000d007212 */ /* 0x000fe200078efcff */
[----:B------:R-:W-:Y:S06]  /*2f40*/  BRA `(.L_x_92) ;  /* 0x0000000000107947 */ /* 0x000fec0003800000 */
.L_x_91:
[----:B------:R-:W-:-:S04]  /*2f50*/  LOP3.LUT R0, R0, 0x80000000, RZ, 0xc0, !PT ;  /* 0x8000000000007812 */ /* 0x000fc800078ec0ff */
[----:B------:R-:W-:Y:S01]  /*2f60*/  LOP3.LUT R0, R0, 0x7f800000, RZ, 0xfc, !PT ;  /* 0x7f80000000007812 */ /* 0x000fe200078efcff */
[----:B------:R-:W-:Y:S06]  /*2f70*/  BRA `(.L_x_92) ;  /* 0x0000000000047947 */ /* 0x000fec0003800000 */
.L_x_90:
[----:B------:R-:W-:-:S07]  /*2f80*/  LEA R0, R17, R0, 0x17 ;  /* 0x0000000011007211 */ /* 0x000fce00078eb8ff */
.L_x_92:
[----:B------:R-:W-:Y:S05]  /*2f90*/  BSYNC.RECONVERGENT B1 ;  /* 0x0000000000017941 */ /* 0x000fea0003800200 */
.L_x_89:
[----:B------:R-:W-:Y:S05]  /*2fa0*/  BRA `(.L_x_93) ;  /* 0x0000000000207947 */ /* 0x000fea0003800000 */
.L_x_88:
[----:B------:R-:W-:-:S04]  /*2fb0*/  LOP3.LUT R0, R13, 0x80000000, R0, 0x48, !PT ;  /* 0x800000000d007812 */ /* 0x000fc800078e4800 */
[----:B------:R-:W-:Y:S01]  /*2fc0*/  LOP3.LUT R0, R0, 0x7f800000, RZ, 0xfc, !PT ;  /* 0x7f80000000007812 */ /* 0x000fe200078efcff */
[----:B------:R-:W-:Y:S06]  /*2fd0*/  BRA `(.L_x_93) ;  /* 0x0000000000147947 */ /* 0x000fec0003800000 */
.L_x_87:
[----:B------:R-:W-:Y:S01]  /*2fe0*/  LOP3.LUT R0, R13, 0x80000000, R0, 0x48, !PT ;  /* 0x800000000d007812 */ /* 0x000fe200078e4800 */
[----:B------:R-:W-:Y:S06]  /*2ff0*/  BRA `(.L_x_93) ;  /* 0x00000000000c7947 */ /* 0x000fec0003800000 */
.L_x_86:
[----:B------:R-:W0:Y:S01]  /*3000*/  MUFU.RSQ R0, -QNAN ;  /* 0xffc0000000007908 */ /* 0x000e220000001400 */
[----:B------:R-:W-:Y:S05]  /*3010*/  BRA `(.L_x_93) ;  /* 0x0000000000047947 */ /* 0x000fea0003800000 */
.L_x_85:
[----:B------:R-:W-:-:S07]  /*3020*/  FADD.FTZ R0, R0, R3 ;  /* 0x0000000300007221 */ /* 0x000fce0000010000 */
.L_x_93:
[----:B------:R-:W-:Y:S05]  /*3030*/  BSYNC.RECONVERGENT B0 ;  /* 0x0000000000007941 */ /* 0x000fea0003800200 */
.L_x_83:
[----:B------:R-:W-:-:S04]  /*3040*/  HFMA2 R9, -RZ, RZ, 0, 0 ;  /* 0x00000000ff097431 */ /* 0x000fc800000001ff */
[----:B0-----:R-:W-:Y:S05]  /*3050*/  RET.REL.NODEC R8 `(_Z16normalize_kernelPfii) ;  /* 0xffffffcc08e87950 */ /* 0x001fea0003c3ffff */
.L_x_94:
        /* <DEDUP_REMOVED lines=10> */
.L_x_99:


//--------------------- .text._Z16transpose_kernelPKfPfii --------------------------
	.section	.text._Z16transpose_kernelPKfPfii,"ax",@progbits
	.align	128
        .global         _Z16transpose_kernelPKfPfii
        .type           _Z16transpose_kernelPKfPfii,@function
        .size           _Z16transpose_kernelPKfPfii,(.L_x_102 - _Z16transpose_kernelPKfPfii)
        .other          _Z16transpose_kernelPKfPfii,@"STO_CUDA_ENTRY STV_DEFAULT"
_Z16transpose_kernelPKfPfii:
.text._Z16transpose_kernelPKfPfii:
[----:B------:R-:W-:Y:S01]  /*0000*/  LDC R1, c[0x0][0x37c] ;  /* 0x0000df00ff017b82 */ /* 0x000fe20000000800 */
[----:B------:R-:W0:Y:S07]  /*0010*/  S2R R11, SR_TID.Y ;  /* 0x00000000000b7919 */ /* 0x000e2e0000002200 */
[----:B------:R-:W1:Y:S01]  /*0020*/  LDC R0, c[0x0][0x360] ;  /* 0x0000d800ff007b82 */ /* 0x000e620000000800 */
[----:B------:R-:W2:Y:S01]  /*0030*/  LDCU.64 UR6, c[0x0][0x390] ;  /* 0x00007200ff0677ac */ /* 0x000ea20008000a00 */
[----:B------:R-:W-:Y:S01]  /*0040*/  BSSY.RECONVERGENT B0, `(.L_x_95) ;  /* 0x0000017000007945 */ /* 0x000fe20003800200 */
[----:B------:R-:W1:Y:S05]  /*0050*/  S2R R9, SR_TID.X ;  /* 0x0000000000097919 */ /* 0x000e6a0000002100 */
[----:B------:R-:W0:Y:S08]  /*0060*/  S2UR UR5, SR_CTAID.Y ;  /* 0x00000000000579c3 */ /* 0x000e300000002600 */
[----:B------:R-:W0:Y:S08]  /*0070*/  LDC R5, c[0x0][0x364] ;  /* 0x0000d900ff057b82 */ /* 0x000e300000000800 */
[----:B------:R-:W1:Y:S01]  /*0080*/  S2UR UR4, SR_CTAID.X ;  /* 0x00000000000479c3 */ /* 0x000e620000002500 */
[----:B0-----:R-:W-:-:S05]  /*0090*/  IMAD R5, R5, UR5, R11 ;  /* 0x0000000505057c24 */ /* 0x001fca000f8e020b */
[----:B--2---:R-:W-:Y:S01]  /*00a0*/  ISETP.GE.AND P1, PT, R5, UR6, PT ;  /* 0x0000000605007c0c */ /* 0x004fe2000bf26270 */
[----:B-1----:R-:W-:Y:S01]  /*00b0*/  IMAD R0, R0, UR4, R9 ;  /* 0x0000000400007c24 */ /* 0x002fe2000f8e0209 */
[----:B------:R-:W0:Y:S04]  /*00c0*/  LDCU.64 UR4, c[0x0][0x358] ;  /* 0x00006b00ff0477ac */ /* 0x000e280008000a00 */
[C---:B------:R-:W-:Y:S02]  /*00d0*/  ISETP.GE.OR P1, PT, R0.reuse, UR7, P1 ;  /* 0x0000000700007c0c */ /* 0x040fe40008f26670 */
[----:B------:R-:W-:-:S04]  /*00e0*/  ISETP.GE.AND P0, PT, R0, UR7, PT ;  /* 0x0000000700007c0c */ /* 0x000fc8000bf06270 */
[----:B------:R-:W-:-:S07]  /*00f0*/  ISETP.GE.OR P0, PT, R5, UR6, P0 ;  /* 0x0000000605007c0c */ /* 0x000fce0008706670 */
[----:B------:R-:W-:Y:S06]  /*0100*/  @P1 BRA `(.L_x_96) ;  /* 0x0000000000281947 */ /* 0x000fec0003800000 */
[----:B------:R-:W1:Y:S01]  /*0110*/  LDC.64 R2, c[0x0][0x380] ;  /* 0x0000e000ff027b82 */ /* 0x000e620000000a00 */
[----:B------:R-:W-:-:S04]  /*0120*/  IMAD R7, R5, UR7, R0 ;  /* 0x0000000705077c24 */ /* 0x000fc8000f8e0200 */
[----:B-1----:R-:W-:-:S06]  /*0130*/  IMAD.WIDE R2, R7, 0x4, R2 ;  /* 0x0000000407027825 */ /* 0x002fcc00078e0202 */
[----:B0-----:R-:W2:Y:S01]  /*0140*/  LDG.E.CONSTANT R2, desc[UR4][R2.64] ;  /* 0x0000000402027981 */ /* 0x001ea2000c1e9900 */
[----:B------:R-:W-:Y:S01]  /*0150*/  MOV R4, 0x400 ;  /* 0x0000040000047802 */ /* 0x000fe20000000f00 */
[----:B------:R-:W0:Y:S03]  /*0160*/  S2R R7, SR_CgaCtaId ;  /* 0x0000000000077919 */ /* 0x000e260000008800 */
[----:B0-----:R-:W-:-:S05]  /*0170*/  LEA R4, R7, R4, 0x18 ;  /* 0x0000000407047211 */ /* 0x001fca00078ec0ff */
[----:B------:R-:W-:-:S05]  /*0180*/  IMAD R4, R11, 0x84, R4 ;  /* 0x000000840b047824 */ /* 0x000fca00078e0204 */
[----:B------:R-:W-:-:S05]  /*0190*/  LEA R7, R9, R4, 0x2 ;  /* 0x0000000409077211 */ /* 0x000fca00078e10ff */
[----:B--2---:R1:W-:Y:S02]  /*01a0*/  STS [R7], R2 ;  /* 0x0000000207007388 */ /* 0x0043e40000000800 */
.L_x_96:
[----:B0-----:R-:W-:Y:S05]  /*01b0*/  BSYNC.RECONVERGENT B0 ;  /* 0x0000000000007941 */ /* 0x001fea0003800200 */
.L_x_95:
[----:B------:R-:W-:Y:S06]  /*01c0*/  BAR.SYNC.DEFER_BLOCKING 0x0 ;  /* 0x0000000000007b1d */ /* 0x000fec0000010000 */
[----:B------:R-:W-:Y:S05]  /*01d0*/  @P0 EXIT ;  /* 0x000000000000094d */ /* 0x000fea0003800000 */
[----:B------:R-:W0:Y:S01]  /*01e0*/  S2R R3, SR_CgaCtaId ;  /* 0x0000000000037919 */ /* 0x000e220000008800 */
[----:B-1----:R-:W-:Y:S01]  /*01f0*/  MOV R2, 0x400 ;  /* 0x0000040000027802 */ /* 0x002fe20000000f00 */
[----:B------:R-:W-:-:S03]  /*0200*/  IMAD R5, R0, UR6, R5 ;  /* 0x0000000600057c24 */ /* 0x000fc6000f8e0205 */
[----:B0-----:R-:W-:-:S05]  /*0210*/  LEA R2, R3, R2, 0x18 ;  /* 0x0000000203027211 */ /* 0x001fca00078ec0ff */
[----:B------:R-:W-:-:S05]  /*0220*/  IMAD R2, R9, 0x84, R2 ;  /* 0x0000008409027824 */ /* 0x000fca00078e0202 */
[----:B------:R-:W-:Y:S02]  /*0230*/  LEA R4, R11, R2, 0x2 ;  /* 0x000000020b047211 */ /* 0x000fe400078e10ff */
[----:B------:R-:W0:Y:S03]  /*0240*/  LDC.64 R2, c[0x0][0x388] ;  /* 0x0000e200ff027b82 */ /* 0x000e260000000a00 */
[----:B------:R-:W1:Y:S01]  /*0250*/  LDS R7, [R4] ;  /* 0x0000000004077984 */ /* 0x000e620000000800 */
[----:B0-----:R-:W-:-:S05]  /*0260*/  IMAD.WIDE R2, R5, 0x4, R2 ;  /* 0x0000000405027825 */ /* 0x001fca00078e0202 */
[----:B-1----:R-:W-:Y:S01]  /*0270*/  STG.E desc[UR4][R2.64], R7 ;  /* 0x0000000702007986 */ /* 0x002fe2000c101904 */
[----:B------:R-:W-:Y:S05]  /*0280*/  EXIT ;  /* 0x000000000000794d */ /* 0x000fea0003800000 */
.L_x_97:
        /* <DEDUP_REMOVED lines=15> */
.L_x_102:


//--------------------- .nv.shared._Z24cosine_similarity_kernelPKfS0_Pfiii --------------------------
	.section	.nv.shared._Z24cosine_similarity_kernelPKfS0_Pfiii,"aw",@nobits
	.sectionflags	@""
	.align	16
	.zero		1024


//--------------------- .nv.shared.reserved.0     --------------------------
	.section	.nv.shared.reserved.0,"aw",@nobits
	.weak		__nv_reservedSMEM_offset_0_alias
	.size		__nv_reservedSMEM_offset_0_alias, 0, 64
	.other		__nv_reservedSMEM_offset_0_alias,@"STO_CUDA_RESERVED_SHARED STV_DEFAULT"
__nv_reservedSMEM_offset_0_alias:
	.zero		0
	.zero		64


//--------------------- .nv.shared._Z16normalize_kernelPfii --------------------------
	.section	.nv.shared._Z16normalize_kernelPfii,"aw",@nobits
	.sectionflags	@""
	.align	16
	.zero		1024


//--------------------- .nv.shared._Z16transpose_kernelPKfPfii --------------------------
	.section	.nv.shared._Z16transpose_kernelPKfPfii,"aw",@nobits
	.sectionflags	@""
	.align	16
.nv.shared._Z16transpose_kernelPKfPfii:
	.zero		5248


//--------------------- .nv.constant0._Z24cosine_similarity_kernelPKfS0_Pfiii --------------------------
	.section	.nv.constant0._Z24cosine_similarity_kernelPKfS0_Pfiii,"a",@progbits
	.sectionflags	@""
	.align	4
.nv.constant0._Z24cosine_similarity_kernelPKfS0_Pfiii:
	.zero		932


//--------------------- .nv.constant0._Z16normalize_kernelPfii --------------------------
	.section	.nv.constant0._Z16normalize_kernelPfii,"a",@progbits
	.sectionflags	@""
	.align	4
.nv.constant0._Z16normalize_kernelPfii:
	.zero		912


//--------------------- .nv.constant0._Z16transpose_kernelPKfPfii --------------------------
	.section	.nv.constant0._Z16transpose_kernelPKfPfii,"a",@progbits
	.sectionflags	@""
	.align	4
.nv.constant0._Z16transpose_kernelPKfPfii:
	.zero		920


//--------------------- SYMBOLS --------------------------

	.type		.nv.reservedSmem.offset0,@object
	.size		.nv.reservedSmem.offset0,0x4
	.type		.nv.reservedSmem.cap,@object
	.size		.nv.reservedSmem.cap,0x4
